	.target	sm_90a

	.elftype	@"ET_EXEC"


//--------------------- .note.nv.tkinfo           --------------------------
	.section	.note.nv.tkinfo,"",@"SHT_NOTE"
	.sectionflags	@"SHF_NOTE_NV_TKINFO"
	.tkinfo
        /*0018*/ 	.word	0x00000002
        /*0030*/ 	.string	""
        /*0030*/ 	.string	"ptxas"
        /*0030*/ 	.string	"Cuda compilation tools, release 13.0, V13.0.88"
        /*0030*/ 	.string	"Build cuda_13.0.r13.0/compiler.36424714_0"
        /*0030*/ 	.string	"-arch sm_90a -m 64 "



//--------------------- .note.nv.cuinfo           --------------------------
	.section	.note.nv.cuinfo,"",@"SHT_NOTE"
	.sectionflags	@"SHF_NOTE_NV_CUINFO"
        /*0018*/ 	.short	0x0002
        /*001a*/ 	.short	0x005a
        /*001c*/ 	.short	0x0082
	.zero		2


//--------------------- .nv.info                  --------------------------
	.section	.nv.info,"",@"SHT_CUDA_INFO"
	.align	4


	//----- nvinfo : EIATTR_REGCOUNT
	.align		4
        /*0000*/ 	.byte	0x04, 0x2f
        /*0002*/ 	.short	(.L_12 - .L_11)
	.align		4
.L_11:
        /*0004*/ 	.word	index@(_ZN7cutlass13device_kernelINS_4gemm6kernel13GemmUniversalIN4cute5tupleIJiiiiEEENS1_10collective13CollectiveMmaINS1_37MainloopSm90TmaGmmaWarpSpecializedFP8ILi4ENS5_IJNS4_1CILi2EEESB_NSA_ILi1EEEEEENS1_32KernelTmaWarpSpecializedPingpongEEENS5_IJNSA_ILi64EEENSA_ILi128EEENSA_ILi32EEEEEENS_12float_e4m3_tENS5_IJlSC_lEEESK_SL_NS4_8TiledMMAINS4_8MMA_AtomIJNS4_4SM904GMMA31MMA_64x128x32_F32E4M3E4M3_SS_TNILNSP_7ScaleInE1ELSR_1EEEEEENS4_6LayoutINS5_IJSC_SC_SC_EEENS5_IJNSA_ILi0EEESW_SW_EEEEENS5_IJNS4_10UnderscoreESZ_SZ_EEEEENS4_23SM90_TMA_LOAD_MULTICASTENS4_14ComposedLayoutINS4_7SwizzleILi1ELi4ELi3EEENS4_18smem_ptr_flag_bitsILi8EEENSU_INS5_IJNSA_ILi8EEESI_EEENS5_IJSI_SC_EEEEEEEvNS4_8identityES12_S1C_vS1D_EENS_8epilogue10collective6detail29Sm90TmaWarpSpecializedAdapterINS1G_15DefaultEpilogueISK_SL_SL_NS1F_6thread17LinearCombinationISK_Li1EffLNS1K_9ScaleType4KindE0ELNS_15FloatRoundStyleE2ESK_EENS1_15EpilogueDefaultEEEEEvvEEEEvNT_6ParamsE)
        /*0008*/ 	.word	0x000000a8


	//----- nvinfo : EIATTR_FRAME_SIZE
	.align		4
.L_12:
        /*000c*/ 	.byte	0x04, 0x11
        /*000e*/ 	.short	(.L_14 - .L_13)
	.align		4
.L_13:
        /*0010*/ 	.word	index@(_ZN7cutlass13device_kernelINS_4gemm6kernel13GemmUniversalIN4cute5tupleIJiiiiEEENS1_10collective13CollectiveMmaINS1_37MainloopSm90TmaGmmaWarpSpecializedFP8ILi4ENS5_IJNS4_1CILi2EEESB_NSA_ILi1EEEEEENS1_32KernelTmaWarpSpecializedPingpongEEENS5_IJNSA_ILi64EEENSA_ILi128EEENSA_ILi32EEEEEENS_12float_e4m3_tENS5_IJlSC_lEEESK_SL_NS4_8TiledMMAINS4_8MMA_AtomIJNS4_4SM904GMMA31MMA_64x128x32_F32E4M3E4M3_SS_TNILNSP_7ScaleInE1ELSR_1EEEEEENS4_6LayoutINS5_IJSC_SC_SC_EEENS5_IJNSA_ILi0EEESW_SW_EEEEENS5_IJNS4_10UnderscoreESZ_SZ_EEEEENS4_23SM90_TMA_LOAD_MULTICASTENS4_14ComposedLayoutINS4_7SwizzleILi1ELi4ELi3EEENS4_18smem_ptr_flag_bitsILi8EEENSU_INS5_IJNSA_ILi8EEESI_EEENS5_IJSI_SC_EEEEEEEvNS4_8identityES12_S1C_vS1D_EENS_8epilogue10collective6detail29Sm90TmaWarpSpecializedAdapterINS1G_15DefaultEpilogueISK_SL_SL_NS1F_6thread17LinearCombinationISK_Li1EffLNS1K_9ScaleType4KindE0ELNS_15FloatRoundStyleE2ESK_EENS1_15EpilogueDefaultEEEEEvvEEEEvNT_6ParamsE)
        /*0014*/ 	.word	0x00000000


	//----- nvinfo : EIATTR_MIN_STACK_SIZE
	.align		4
.L_14:
        /*0018*/ 	.byte	0x04, 0x12
        /*001a*/ 	.short	(.L_16 - .L_15)
	.align		4
.L_15:
        /*001c*/ 	.word	index@(_ZN7cutlass13device_kernelINS_4gemm6kernel13GemmUniversalIN4cute5tupleIJiiiiEEENS1_10collective13CollectiveMmaINS1_37MainloopSm90TmaGmmaWarpSpecializedFP8ILi4ENS5_IJNS4_1CILi2EEESB_NSA_ILi1EEEEEENS1_32KernelTmaWarpSpecializedPingpongEEENS5_IJNSA_ILi64EEENSA_ILi128EEENSA_ILi32EEEEEENS_12float_e4m3_tENS5_IJlSC_lEEESK_SL_NS4_8TiledMMAINS4_8MMA_AtomIJNS4_4SM904GMMA31MMA_64x128x32_F32E4M3E4M3_SS_TNILNSP_7ScaleInE1ELSR_1EEEEEENS4_6LayoutINS5_IJSC_SC_SC_EEENS5_IJNSA_ILi0EEESW_SW_EEEEENS5_IJNS4_10UnderscoreESZ_SZ_EEEEENS4_23SM90_TMA_LOAD_MULTICASTENS4_14ComposedLayoutINS4_7SwizzleILi1ELi4ELi3EEENS4_18smem_ptr_flag_bitsILi8EEENSU_INS5_IJNSA_ILi8EEESI_EEENS5_IJSI_SC_EEEEEEEvNS4_8identityES12_S1C_vS1D_EENS_8epilogue10collective6detail29Sm90TmaWarpSpecializedAdapterINS1G_15DefaultEpilogueISK_SL_SL_NS1F_6thread17LinearCombinationISK_Li1EffLNS1K_9ScaleType4KindE0ELNS_15FloatRoundStyleE2ESK_EENS1_15EpilogueDefaultEEEEEvvEEEEvNT_6ParamsE)
        /*0020*/ 	.word	0x00000000
.L_16:


//--------------------- .nv.compat                --------------------------
	.section	.nv.compat,"",@"SHT_CUDA_COMPAT_INFO"
	.align	4
        /*0000*/ 	.byte	0x02, 0x09, 0x01, 0x00, 0x02, 0x02, 0x04, 0x00, 0x02, 0x05, 0x05, 0x00, 0x03, 0x07, 0x01, 0x01
        /*0010*/ 	.byte	0x02, 0x03, 0x01, 0x00, 0x02, 0x06, 0x01, 0x00, 0x04, 0x0b, 0x08, 0x00, 0x00, 0x00, 0x00, 0x00
        /*0020*/ 	.byte	0x00, 0x00, 0x00, 0x00


//--------------------- .nv.info._ZN7cutlass13device_kernelINS_4gemm6kernel13GemmUniversalIN4cute5tupleIJiiiiEEENS1_10collective13CollectiveMmaINS1_37MainloopSm90TmaGmmaWarpSpecializedFP8ILi4ENS5_IJNS4_1CILi2EEESB_NSA_ILi1EEEEEENS1_32KernelTmaWarpSpecializedPingpongEEENS5_IJNSA_ILi64EEENSA_ILi128EEENSA_ILi32EEEEEENS_12float_e4m3_tENS5_IJlSC_lEEESK_SL_NS4_8TiledMMAINS4_8MMA_AtomIJNS4_4SM904GMMA31MMA_64x128x32_F32E4M3E4M3_SS_TNILNSP_7ScaleInE1ELSR_1EEEEEENS4_6LayoutINS5_IJSC_SC_SC_EEENS5_IJNSA_ILi0EEESW_SW_EEEEENS5_IJNS4_10UnderscoreESZ_SZ_EEEEENS4_23SM90_TMA_LOAD_MULTICASTENS4_14ComposedLayoutINS4_7SwizzleILi1ELi4ELi3EEENS4_18smem_ptr_flag_bitsILi8EEENSU_INS5_IJNSA_ILi8EEESI_EEENS5_IJSI_SC_EEEEEEEvNS4_8identityES12_S1C_vS1D_EENS_8epilogue10collective6detail29Sm90TmaWarpSpecializedAdapterINS1G_15DefaultEpilogueISK_SL_SL_NS1F_6thread17LinearCombinationISK_Li1EffLNS1K_9ScaleType4KindE0ELNS_15FloatRoundStyleE2ESK_EENS1_15EpilogueDefaultEEEEEvvEEEEvNT_6ParamsE --------------------------
	.section	.nv.info._ZN7cutlass13device_kernelINS_4gemm6kernel13GemmUniversalIN4cute5tupleIJiiiiEEENS1_10collective13CollectiveMmaINS1_37MainloopSm90TmaGmmaWarpSpecializedFP8ILi4ENS5_IJNS4_1CILi2EEESB_NSA_ILi1EEEEEENS1_32KernelTmaWarpSpecializedPingpongEEENS5_IJNSA_ILi64EEENSA_ILi128EEENSA_ILi32EEEEEENS_12float_e4m3_tENS5_IJlSC_lEEESK_SL_NS4_8TiledMMAINS4_8MMA_AtomIJNS4_4SM904GMMA31MMA_64x128x32_F32E4M3E4M3_SS_TNILNSP_7ScaleInE1ELSR_1EEEEEENS4_6LayoutINS5_IJSC_SC_SC_EEENS5_IJNSA_ILi0EEESW_SW_EEEEENS5_IJNS4_10UnderscoreESZ_SZ_EEEEENS4_23SM90_TMA_LOAD_MULTICASTENS4_14ComposedLayoutINS4_7SwizzleILi1ELi4ELi3EEENS4_18smem_ptr_flag_bitsILi8EEENSU_INS5_IJNSA_ILi8EEESI_EEENS5_IJSI_SC_EEEEEEEvNS4_8identityES12_S1C_vS1D_EENS_8epilogue10collective6detail29Sm90TmaWarpSpecializedAdapterINS1G_15DefaultEpilogueISK_SL_SL_NS1F_6thread17LinearCombinationISK_Li1EffLNS1K_9ScaleType4KindE0ELNS_15FloatRoundStyleE2ESK_EENS1_15EpilogueDefaultEEEEEvvEEEEvNT_6ParamsE,"",@"SHT_CUDA_INFO"
	.sectionflags	@""
	.align	4


	//----- nvinfo : EIATTR_CUDA_API_VERSION
	.align		4
        /*0000*/ 	.byte	0x04, 0x37
        /*0002*/ 	.short	(.L_18 - .L_17)
.L_17:
        /*0004*/ 	.word	0x00000082


	//----- nvinfo : EIATTR_KPARAM_INFO
	.align		4
.L_18:
        /*0008*/ 	.byte	0x04, 0x17
        /*000a*/ 	.short	(.L_20 - .L_19)
.L_19:
        /*000c*/ 	.word	0x00000000
        /*0010*/ 	.short	0x0000
        /*0012*/ 	.short	0x0070
        /*0014*/ 	.byte	0x00, 0xf0, 0x01, 0x10


	//----- nvinfo : EIATTR_SPARSE_MMA_MASK
	.align		4
.L_20:
        /*0018*/ 	.byte	0x03, 0x50
        /*001a*/ 	.short	0x0000


	//----- nvinfo : EIATTR_MAXREG_COUNT
	.align		4
        /*001c*/ 	.byte	0x03, 0x1b
        /*001e*/ 	.short	0x00a8


	//----- nvinfo : EIATTR_NUM_BARRIERS
	.align		4
        /*0020*/ 	.byte	0x02, 0x4c
        /*0022*/ 	.byte	0x01
	.zero		1


	//----- nvinfo : EIATTR_MERCURY_ISA_VERSION
	.align		4
        /*0024*/ 	.byte	0x03, 0x5f
        /*0026*/ 	.short	0x0101


	//----- nvinfo : EIATTR_INT_WARP_WIDE_INSTR_OFFSETS
	.align		4
        /*0028*/ 	.byte	0x04, 0x31
        /*002a*/ 	.short	(.L_22 - .L_21)


	//   ....[0]....
.L_21:
        /*002c*/ 	.word	0x00000580


	//   ....[1]....
        /*0030*/ 	.word	0x000005f0


	//   ....[2]....
        /*0034*/ 	.word	0x00000690


	//   ....[3]....
        /*0038*/ 	.word	0x000006a0


	//   ....[4]....
        /*003c*/ 	.word	0x000006b0


	//   ....[5]....
        /*0040*/ 	.word	0x000006d0


	//   ....[6]....
        /*0044*/ 	.word	0x000007f0


	//   ....[7]....
        /*0048*/ 	.word	0x00000800


	//   ....[8]....
        /*004c*/ 	.word	0x00003180


	//----- nvinfo : EIATTR_COOP_GROUP_MASK_REGIDS
	.align		4
.L_22:
        /*0050*/ 	.byte	0x04, 0x29
        /*0052*/ 	.short	(.L_24 - .L_23)


	//   ....[0]....
.L_23:
        /*0054*/ 	.word	0xffffffff


	//   ....[1]....
        /*0058*/ 	.word	0xffffffff


	//   ....[2]....
        /*005c*/ 	.word	0xffffffff


	//   ....[3]....
        /*0060*/ 	.word	0xffffffff


	//   ....[4]....
        /*0064*/ 	.word	0xffffffff


	//   ....[5]....
        /*0068*/ 	.word	0xffffffff


	//   ....[6]....
        /*006c*/ 	.word	0xffffffff


	//----- nvinfo : EIATTR_COOP_GROUP_INSTR_OFFSETS
	.align		4
.L_24:
        /*0070*/ 	.byte	0x04, 0x28
        /*0072*/ 	.short	(.L_26 - .L_25)


	//   ....[0]....
.L_25:
        /*0074*/ 	.word	0x00000050


	//   ....[1]....
        /*0078*/ 	.word	0x00000080


	//   ....[2]....
        /*007c*/ 	.word	0x00000180


	//   ....[3]....
        /*0080*/ 	.word	0x000003a0


	//   ....[4]....
        /*0084*/ 	.word	0x000003e0


	//   ....[5]....
        /*0088*/ 	.word	0x00000490


	//   ....[6]....
        /*008c*/ 	.word	0x00000980


	//----- nvinfo : EIATTR_REG_RECONFIG
	.align		4
.L_26:
        /*0090*/ 	.byte	0x01, 0x54
	.zero		2


	//----- nvinfo : EIATTR_MBARRIER_INSTR_OFFSETS
	.align		4
        /*0094*/ 	.byte	0x04, 0x39
        /*0096*/ 	.short	(.L_28 - .L_27)


	//   ....[0]....
.L_27:
        /*0098*/ 	.word	0x00000300
        /*009c*/ 	.word	0x000000ff
        /*00a0*/ 	.word	0x00000000
        /*00a4*/ 	.short	0x0100
        /*00a6*/ 	.byte	0x0a
	.zero		1


	//   ....[1]....
        /*00a8*/ 	.word	0x00000310
        /*00ac*/ 	.word	0x000000ff
        /*00b0*/ 	.word	0x00000020
        /*00b4*/ 	.short	0x0100
        /*00b6*/ 	.byte	0x0a
	.zero		1


	//   ....[2]....
        /*00b8*/ 	.word	0x00000320
        /*00bc*/ 	.word	0x000000ff
        /*00c0*/ 	.word	0x00000008
        /*00c4*/ 	.short	0x0100
        /*00c6*/ 	.byte	0x0a
	.zero		1


	//   ....[3]....
        /*00c8*/ 	.word	0x00000330
        /*00cc*/ 	.word	0x000000ff
        /*00d0*/ 	.word	0x00000028
        /*00d4*/ 	.short	0x0100
        /*00d6*/ 	.byte	0x0a
	.zero		1


	//   ....[4]....
        /*00d8*/ 	.word	0x00000340
        /*00dc*/ 	.word	0x000000ff
        /*00e0*/ 	.word	0x00000010
        /*00e4*/ 	.short	0x0100
        /*00e6*/ 	.byte	0x0a
	.zero		1


	//   ....[5]....
        /*00e8*/ 	.word	0x00000350
        /*00ec*/ 	.word	0x000000ff
        /*00f0*/ 	.word	0x00000030
        /*00f4*/ 	.short	0x0100
        /*00f6*/ 	.byte	0x0a
	.zero		1


	//   ....[6]....
        /*00f8*/ 	.word	0x00000360
        /*00fc*/ 	.word	0x000000ff
        /*0100*/ 	.word	0x00000018
        /*0104*/ 	.short	0x0100
        /*0106*/ 	.byte	0x0a
	.zero		1


	//   ....[7]....
        /*0108*/ 	.word	0x00000370
        /*010c*/ 	.word	0x000000ff
        /*0110*/ 	.word	0x00000038
        /*0114*/ 	.short	0x0100
        /*0116*/ 	.byte	0x0a
	.zero		1


	//   ....[8]....
        /*0118*/ 	.word	0x00000840
        /*011c*/ 	.word	0x000000ff
        /*0120*/ 	.word	0x00000070
        /*0124*/ 	.short	0x0100
        /*0126*/ 	.byte	0x0e
	.zero		1


	//   ....[9]....
        /*0128*/ 	.word	0x00000890
        /*012c*/ 	.word	0x000000ff
        /*0130*/ 	.word	0x00000078
        /*0134*/ 	.short	0x0100
        /*0136*/ 	.byte	0x0e
	.zero		1


	//   ....[10]....
        /*0138*/ 	.word	0x000008c0
        /*013c*/ 	.word	0x000000ff
        /*0140*/ 	.word	0x00000050
        /*0144*/ 	.short	0x0100
        /*0146*/ 	.byte	0x0f
	.zero		1


	//   ....[11]....
        /*0148*/ 	.word	0x00000910
        /*014c*/ 	.word	0x000000ff
        /*0150*/ 	.word	0x00000058
        /*0154*/ 	.short	0x0100
        /*0156*/ 	.byte	0x0f
	.zero		1


	//   ....[12]....
        /*0158*/ 	.word	0x00000920
        /*015c*/ 	.word	0x000000ff
        /*0160*/ 	.word	0x00000060
        /*0164*/ 	.short	0x0100
        /*0166*/ 	.byte	0x0f
	.zero		1


	//   ....[13]....
        /*0168*/ 	.word	0x00000930
        /*016c*/ 	.word	0x000000ff
        /*0170*/ 	.word	0x00000068
        /*0174*/ 	.short	0x0100
        /*0176*/ 	.byte	0x0f
	.zero		1


	//   ....[14]....
        /*0178*/ 	.word	0x00001750
        /*017c*/ 	.word	0x0000000f
        /*0180*/ 	.word	0xfffffff8
        /*0184*/ 	.short	0x010a
        /*0186*/ 	.byte	0x3f
	.zero		1


	//   ....[15]....
        /*0188*/ 	.word	0x00001c30
        /*018c*/ 	.word	0x000000ff
        /*0190*/ 	.word	0x00000000
        /*0194*/ 	.short	0x010a
        /*0196*/ 	.byte	0x04
	.zero		1


	//   ....[16]....
        /*0198*/ 	.word	0x00001c70
        /*019c*/ 	.word	0x000000ff
        /*01a0*/ 	.word	0x00000000
        /*01a4*/ 	.short	0x010a
        /*01a6*/ 	.byte	0x04
	.zero		1


	//   ....[17]....
        /*01a8*/ 	.word	0x00002520
        /*01ac*/ 	.word	0x000000ff
        /*01b0*/ 	.word	0x00000000
        /*01b4*/ 	.short	0x010a
        /*01b6*/ 	.byte	0x0f
	.zero		1


	//   ....[18]....
        /*01b8*/ 	.word	0x00002560
        /*01bc*/ 	.word	0x000000ff
        /*01c0*/ 	.word	0x00000000
        /*01c4*/ 	.short	0x010a
        /*01c6*/ 	.byte	0x0f
	.zero		1


	//   ....[19]....
        /*01c8*/ 	.word	0x00002b80
        /*01cc*/ 	.word	0x00000093
        /*01d0*/ 	.word	0x00000000
        /*01d4*/ 	.short	0x0101
        /*01d6*/ 	.byte	0x3f
	.zero		1


	//   ....[20]....
        /*01d8*/ 	.word	0x000030f0
        /*01dc*/ 	.word	0x00000095
        /*01e0*/ 	.word	0x00000000
        /*01e4*/ 	.short	0x0101
        /*01e6*/ 	.byte	0x20
	.zero		1


	//   ....[21]....
        /*01e8*/ 	.word	0x00003200
        /*01ec*/ 	.word	0x0000000d
        /*01f0*/ 	.word	0x00000000
        /*01f4*/ 	.short	0x0101
        /*01f6*/ 	.byte	0x3f
	.zero		1


	//   ....[22]....
        /*01f8*/ 	.word	0x00003270
        /*01fc*/ 	.word	0x0000000f
        /*0200*/ 	.word	0x00000008
        /*0204*/ 	.short	0x010a
        /*0206*/ 	.byte	0x3f
	.zero		1


	//   ....[23]....
        /*0208*/ 	.word	0x00007a90
        /*020c*/ 	.word	0x00000010
        /*0210*/ 	.word	0x00000000
        /*0214*/ 	.short	0x0101
        /*0216*/ 	.byte	0x20
	.zero		1


	//   ....[24]....
        /*0218*/ 	.word	0x00008630
        /*021c*/ 	.word	0x0000000d
        /*0220*/ 	.word	0x00000020
        /*0224*/ 	.short	0x010a
        /*0226*/ 	.byte	0x3f
	.zero		1


	//   ....[25]....
        /*0228*/ 	.word	0x00008a00
        /*022c*/ 	.word	0x00000004
        /*0230*/ 	.word	0x00000078
        /*0234*/ 	.short	0x0101
        /*0236*/ 	.byte	0x3f
	.zero		1


	//   ....[26]....
        /*0238*/ 	.word	0x00009170
        /*023c*/ 	.word	0x00000005
        /*0240*/ 	.word	0x00000000
        /*0244*/ 	.short	0x010a
        /*0246*/ 	.byte	0x3f
	.zero		1


	//   ....[27]....
        /*0248*/ 	.word	0x000091f0
        /*024c*/ 	.word	0x00000007
        /*0250*/ 	.word	0x00000000
        /*0254*/ 	.short	0x010a
        /*0256*/ 	.byte	0x3f
	.zero		1


	//   ....[28]....
        /*0258*/ 	.word	0x00009280
        /*025c*/ 	.word	0x00000006
        /*0260*/ 	.word	0x00000000
        /*0264*/ 	.short	0x010a
        /*0266*/ 	.byte	0x3f
	.zero		1


	//   ....[29]....
        /*0268*/ 	.word	0x00009310
        /*026c*/ 	.word	0x00000003
        /*0270*/ 	.word	0x00000000
        /*0274*/ 	.short	0x010a
        /*0276*/ 	.byte	0x3f
	.zero		1


	//   ....[30]....
        /*0278*/ 	.word	0x00009370
        /*027c*/ 	.word	0x0000000f
        /*0280*/ 	.word	0xfffffff8
        /*0284*/ 	.short	0x010a
        /*0286*/ 	.byte	0x3f
	.zero		1


	//   ....[31]....
        /*0288*/ 	.word	0x000093d0
        /*028c*/ 	.word	0x0000000d
        /*0290*/ 	.word	0x00000000
        /*0294*/ 	.short	0x010a
        /*0296*/ 	.byte	0x3f
	.zero		1


	//   ....[32]....
        /*0298*/ 	.word	0x00009430
        /*029c*/ 	.word	0x00000093
        /*02a0*/ 	.word	0x00000000
        /*02a4*/ 	.short	0x010a
        /*02a6*/ 	.byte	0x3f
	.zero		1


	//   ....[33]....
        /*02a8*/ 	.word	0x00009480
        /*02ac*/ 	.word	0x0000000f
        /*02b0*/ 	.word	0x00000008
        /*02b4*/ 	.short	0x010a
        /*02b6*/ 	.byte	0x3f
	.zero		1


	//   ....[34]....
        /*02b8*/ 	.word	0x00009550
        /*02bc*/ 	.word	0x0000000d
        /*02c0*/ 	.word	0x00000020
        /*02c4*/ 	.short	0x010a
        /*02c6*/ 	.byte	0x3f
	.zero		1


	//   ....[35]....
        /*02c8*/ 	.word	0x00009630
        /*02cc*/ 	.word	0x00000005
        /*02d0*/ 	.word	0x00000000
        /*02d4*/ 	.short	0x010a
        /*02d6*/ 	.byte	0x3f
	.zero		1


	//   ....[36]....
        /*02d8*/ 	.word	0x00009680
        /*02dc*/ 	.word	0x00000007
        /*02e0*/ 	.word	0x00000000
        /*02e4*/ 	.short	0x010a
        /*02e6*/ 	.byte	0x3f
	.zero		1


	//   ....[37]....
        /*02e8*/ 	.word	0x000096d0
        /*02ec*/ 	.word	0x00000006
        /*02f0*/ 	.word	0x00000000
        /*02f4*/ 	.short	0x010a
        /*02f6*/ 	.byte	0x3f
	.zero		1


	//----- nvinfo : EIATTR_NUM_MBARRIERS
	.align		4
.L_28:
        /*02f8*/ 	.byte	0x03, 0x38
        /*02fa*/ 	.short	0x000e


	//----- nvinfo : EIATTR_EXIT_INSTR_OFFSETS
	.align		4
        /*02fc*/ 	.byte	0x04, 0x1c
        /*02fe*/ 	.short	(.L_30 - .L_29)


	//   ....[0]....
.L_29:
        /*0300*/ 	.word	0x00001440


	//   ....[1]....
        /*0304*/ 	.word	0x000014a0


	//   ....[2]....
        /*0308*/ 	.word	0x00008240


	//   ....[3]....
        /*030c*/ 	.word	0x00008270


	//   ....[4]....
        /*0310*/ 	.word	0x00009360


	//----- nvinfo : EIATTR_MAX_THREADS
	.align		4
.L_30:
        /*0314*/ 	.byte	0x04, 0x05
        /*0316*/ 	.short	(.L_32 - .L_31)
.L_31:
        /*0318*/ 	.word	0x00000180
        /*031c*/ 	.word	0x00000001
        /*0320*/ 	.word	0x00000001


	//----- nvinfo : EIATTR_CRS_STACK_SIZE
	.align		4
.L_32:
        /*0324*/ 	.byte	0x04, 0x1e
        /*0326*/ 	.short	(.L_34 - .L_33)
.L_33:
        /*0328*/ 	.word	0x00000000


	//----- nvinfo : EIATTR_CBANK_PARAM_SIZE
	.align		4
.L_34:
        /*032c*/ 	.byte	0x03, 0x19
        /*032e*/ 	.short	0x0470


	//----- nvinfo : EIATTR_PARAM_CBANK
	.align		4
        /*0330*/ 	.byte	0x04, 0x0a
        /*0332*/ 	.short	(.L_36 - .L_35)
	.align		4
.L_35:
        /*0334*/ 	.word	index@(.nv.constant0._ZN7cutlass13device_kernelINS_4gemm6kernel13GemmUniversalIN4cute5tupleIJiiiiEEENS1_10collective13CollectiveMmaINS1_37MainloopSm90TmaGmmaWarpSpecializedFP8ILi4ENS5_IJNS4_1CILi2EEESB_NSA_ILi1EEEEEENS1_32KernelTmaWarpSpecializedPingpongEEENS5_IJNSA_ILi64EEENSA_ILi128EEENSA_ILi32EEEEEENS_12float_e4m3_tENS5_IJlSC_lEEESK_SL_NS4_8TiledMMAINS4_8MMA_AtomIJNS4_4SM904GMMA31MMA_64x128x32_F32E4M3E4M3_SS_TNILNSP_7ScaleInE1ELSR_1EEEEEENS4_6LayoutINS5_IJSC_SC_SC_EEENS5_IJNSA_ILi0EEESW_SW_EEEEENS5_IJNS4_10UnderscoreESZ_SZ_EEEEENS4_23SM90_TMA_LOAD_MULTICASTENS4_14ComposedLayoutINS4_7SwizzleILi1ELi4ELi3EEENS4_18smem_ptr_flag_bitsILi8EEENSU_INS5_IJNSA_ILi8EEESI_EEENS5_IJSI_SC_EEEEEEEvNS4_8identityES12_S1C_vS1D_EENS_8epilogue10collective6detail29Sm90TmaWarpSpecializedAdapterINS1G_15DefaultEpilogueISK_SL_SL_NS1F_6thread17LinearCombinationISK_Li1EffLNS1K_9ScaleType4KindE0ELNS_15FloatRoundStyleE2ESK_EENS1_15EpilogueDefaultEEEEEvvEEEEvNT_6ParamsE)
        /*0338*/ 	.short	0x0210
        /*033a*/ 	.short	0x0470


	//----- nvinfo : EIATTR_SW_WAR
	.align		4
.L_36:
        /*033c*/ 	.byte	0x04, 0x36
        /*033e*/ 	.short	(.L_38 - .L_37)
.L_37:
        /*0340*/ 	.word	0x00000008
.L_38:


//--------------------- .nv.callgraph             --------------------------
	.section	.nv.callgraph,"",@"SHT_CUDA_CALLGRAPH"
	.align	4
	.sectionentsize	8
	.align		4
        /*0000*/ 	.word	0x00000000
	.align		4
        /*0004*/ 	.word	0xffffffff
	.align		4
        /*0008*/ 	.word	0x00000000
	.align		4
        /*000c*/ 	.word	0xfffffffe
	.align		4
        /*0010*/ 	.word	0x00000000
	.align		4
        /*0014*/ 	.word	0xfffffffd
	.align		4
        /*0018*/ 	.word	0x00000000
	.align		4
        /*001c*/ 	.word	0xfffffffc


//--------------------- .nv.constant4             --------------------------
	.section	.nv.constant4,"a",@progbits
	.align	8
	.align		8
.nv.constant4:
        /*0000*/ 	.dword	_ZN39_INTERNAL_6c42551b_4_k_cu_4a530e7b_36974cuda3std3__45__cpo5beginE
	.align		8
        /*0008*/ 	.dword	_ZN39_INTERNAL_6c42551b_4_k_cu_4a530e7b_36974cuda3std3__45__cpo3endE
	.align		8
        /*0010*/ 	.dword	_ZN39_INTERNAL_6c42551b_4_k_cu_4a530e7b_36974cuda3std3__45__cpo6cbeginE
	.align		8
        /*0018*/ 	.dword	_ZN39_INTERNAL_6c42551b_4_k_cu_4a530e7b_36974cuda3std3__45__cpo4cendE
	.align		8
        /*0020*/ 	.dword	_ZN39_INTERNAL_6c42551b_4_k_cu_4a530e7b_36974cuda3std3__441_GLOBAL__N__6c42551b_4_k_cu_4a530e7b_36976ignoreE
	.align		8
        /*0028*/ 	.dword	_ZN39_INTERNAL_6c42551b_4_k_cu_4a530e7b_36974cuda3std3__419piecewise_constructE
	.align		8
        /*0030*/ 	.dword	_ZN39_INTERNAL_6c42551b_4_k_cu_4a530e7b_36974cuda3std3__48in_placeE
	.align		8
        /*0038*/ 	.dword	_ZN39_INTERNAL_6c42551b_4_k_cu_4a530e7b_36974cuda3std6ranges3__45__cpo4swapE
	.align		8
        /*0040*/ 	.dword	_ZN39_INTERNAL_6c42551b_4_k_cu_4a530e7b_36974cuda3std6ranges3__45__cpo9iter_moveE
	.align		8
        /*0048*/ 	.dword	_ZN39_INTERNAL_6c42551b_4_k_cu_4a530e7b_36974cute7productE
	.align		8
        /*0050*/ 	.dword	_ZN39_INTERNAL_6c42551b_4_k_cu_4a530e7b_36974cute1_E


//--------------------- .text._ZN7cutlass13device_kernelINS_4gemm6kernel13GemmUniversalIN4cute5tupleIJiiiiEEENS1_10collective13CollectiveMmaINS1_37MainloopSm90TmaGmmaWarpSpecializedFP8ILi4ENS5_IJNS4_1CILi2EEESB_NSA_ILi1EEEEEENS1_32KernelTmaWarpSpecializedPingpongEEENS5_IJNSA_ILi64EEENSA_ILi128EEENSA_ILi32EEEEEENS_12float_e4m3_tENS5_IJlSC_lEEESK_SL_NS4_8TiledMMAINS4_8MMA_AtomIJNS4_4SM904GMMA31MMA_64x128x32_F32E4M3E4M3_SS_TNILNSP_7ScaleInE1ELSR_1EEEEEENS4_6LayoutINS5_IJSC_SC_SC_EEENS5_IJNSA_ILi0EEESW_SW_EEEEENS5_IJNS4_10UnderscoreESZ_SZ_EEEEENS4_23SM90_TMA_LOAD_MULTICASTENS4_14ComposedLayoutINS4_7SwizzleILi1ELi4ELi3EEENS4_18smem_ptr_flag_bitsILi8EEENSU_INS5_IJNSA_ILi8EEESI_EEENS5_IJSI_SC_EEEEEEEvNS4_8identityES12_S1C_vS1D_EENS_8epilogue10collective6detail29Sm90TmaWarpSpecializedAdapterINS1G_15DefaultEpilogueISK_SL_SL_NS1F_6thread17LinearCombinationISK_Li1EffLNS1K_9ScaleType4KindE0ELNS_15FloatRoundStyleE2ESK_EENS1_15EpilogueDefaultEEEEEvvEEEEvNT_6ParamsE --------------------------
	.section	.text._ZN7cutlass13device_kernelINS_4gemm6kernel13GemmUniversalIN4cute5tupleIJiiiiEEENS1_10collective13CollectiveMmaINS1_37MainloopSm90TmaGmmaWarpSpecializedFP8ILi4ENS5_IJNS4_1CILi2EEESB_NSA_ILi1EEEEEENS1_32KernelTmaWarpSpecializedPingpongEEENS5_IJNSA_ILi64EEENSA_ILi128EEENSA_ILi32EEEEEENS_12float_e4m3_tENS5_IJlSC_lEEESK_SL_NS4_8TiledMMAINS4_8MMA_AtomIJNS4_4SM904GMMA31MMA_64x128x32_F32E4M3E4M3_SS_TNILNSP_7ScaleInE1ELSR_1EEEEEENS4_6LayoutINS5_IJSC_SC_SC_EEENS5_IJNSA_ILi0EEESW_SW_EEEEENS5_IJNS4_10UnderscoreESZ_SZ_EEEEENS4_23SM90_TMA_LOAD_MULTICASTENS4_14ComposedLayoutINS4_7SwizzleILi1ELi4ELi3EEENS4_18smem_ptr_flag_bitsILi8EEENSU_INS5_IJNSA_ILi8EEESI_EEENS5_IJSI_SC_EEEEEEEvNS4_8identityES12_S1C_vS1D_EENS_8epilogue10collective6detail29Sm90TmaWarpSpecializedAdapterINS1G_15DefaultEpilogueISK_SL_SL_NS1F_6thread17LinearCombinationISK_Li1EffLNS1K_9ScaleType4KindE0ELNS_15FloatRoundStyleE2ESK_EENS1_15EpilogueDefaultEEEEEvvEEEEvNT_6ParamsE,"ax",@progbits
	.align	128
.text._ZN7cutlass13device_kernelINS_4gemm6kernel13GemmUniversalIN4cute5tupleIJiiiiEEENS1_10collective13CollectiveMmaINS1_37MainloopSm90TmaGmmaWarpSpecializedFP8ILi4ENS5_IJNS4_1CILi2EEESB_NSA_ILi1EEEEEENS1_32KernelTmaWarpSpecializedPingpongEEENS5_IJNSA_ILi64EEENSA_ILi128EEENSA_ILi32EEEEEENS_12float_e4m3_tENS5_IJlSC_lEEESK_SL_NS4_8TiledMMAINS4_8MMA_AtomIJNS4_4SM904GMMA31MMA_64x128x32_F32E4M3E4M3_SS_TNILNSP_7ScaleInE1ELSR_1EEEEEENS4_6LayoutINS5_IJSC_SC_SC_EEENS5_IJNSA_ILi0EEESW_SW_EEEEENS5_IJNS4_10UnderscoreESZ_SZ_EEEEENS4_23SM90_TMA_LOAD_MULTICASTENS4_14ComposedLayoutINS4_7SwizzleILi1ELi4ELi3EEENS4_18smem_ptr_flag_bitsILi8EEENSU_INS5_IJNSA_ILi8EEESI_EEENS5_IJSI_SC_EEEEEEEvNS4_8identityES12_S1C_vS1D_EENS_8epilogue10collective6detail29Sm90TmaWarpSpecializedAdapterINS1G_15DefaultEpilogueISK_SL_SL_NS1F_6thread17LinearCombinationISK_Li1EffLNS1K_9ScaleType4KindE0ELNS_15FloatRoundStyleE2ESK_EENS1_15EpilogueDefaultEEEEEvvEEEEvNT_6ParamsE:
        .type           _ZN7cutlass13device_kernelINS_4gemm6kernel13GemmUniversalIN4cute5tupleIJiiiiEEENS1_10collective13CollectiveMmaINS1_37MainloopSm90TmaGmmaWarpSpecializedFP8ILi4ENS5_IJNS4_1CILi2EEESB_NSA_ILi1EEEEEENS1_32KernelTmaWarpSpecializedPingpongEEENS5_IJNSA_ILi64EEENSA_ILi128EEENSA_ILi32EEEEEENS_12float_e4m3_tENS5_IJlSC_lEEESK_SL_NS4_8TiledMMAINS4_8MMA_AtomIJNS4_4SM904GMMA31MMA_64x128x32_F32E4M3E4M3_SS_TNILNSP_7ScaleInE1ELSR_1EEEEEENS4_6LayoutINS5_IJSC_SC_SC_EEENS5_IJNSA_ILi0EEESW_SW_EEEEENS5_IJNS4_10UnderscoreESZ_SZ_EEEEENS4_23SM90_TMA_LOAD_MULTICASTENS4_14ComposedLayoutINS4_7SwizzleILi1ELi4ELi3EEENS4_18smem_ptr_flag_bitsILi8EEENSU_INS5_IJNSA_ILi8EEESI_EEENS5_IJSI_SC_EEEEEEEvNS4_8identityES12_S1C_vS1D_EENS_8epilogue10collective6detail29Sm90TmaWarpSpecializedAdapterINS1G_15DefaultEpilogueISK_SL_SL_NS1F_6thread17LinearCombinationISK_Li1EffLNS1K_9ScaleType4KindE0ELNS_15FloatRoundStyleE2ESK_EENS1_15EpilogueDefaultEEEEEvvEEEEvNT_6ParamsE,@function
        .size           _ZN7cutlass13device_kernelINS_4gemm6kernel13GemmUniversalIN4cute5tupleIJiiiiEEENS1_10collective13CollectiveMmaINS1_37MainloopSm90TmaGmmaWarpSpecializedFP8ILi4ENS5_IJNS4_1CILi2EEESB_NSA_ILi1EEEEEENS1_32KernelTmaWarpSpecializedPingpongEEENS5_IJNSA_ILi64EEENSA_ILi128EEENSA_ILi32EEEEEENS_12float_e4m3_tENS5_IJlSC_lEEESK_SL_NS4_8TiledMMAINS4_8MMA_AtomIJNS4_4SM904GMMA31MMA_64x128x32_F32E4M3E4M3_SS_TNILNSP_7ScaleInE1ELSR_1EEEEEENS4_6LayoutINS5_IJSC_SC_SC_EEENS5_IJNSA_ILi0EEESW_SW_EEEEENS5_IJNS4_10UnderscoreESZ_SZ_EEEEENS4_23SM90_TMA_LOAD_MULTICASTENS4_14ComposedLayoutINS4_7SwizzleILi1ELi4ELi3EEENS4_18smem_ptr_flag_bitsILi8EEENSU_INS5_IJNSA_ILi8EEESI_EEENS5_IJSI_SC_EEEEEEEvNS4_8identityES12_S1C_vS1D_EENS_8epilogue10collective6detail29Sm90TmaWarpSpecializedAdapterINS1G_15DefaultEpilogueISK_SL_SL_NS1F_6thread17LinearCombinationISK_Li1EffLNS1K_9ScaleType4KindE0ELNS_15FloatRoundStyleE2ESK_EENS1_15EpilogueDefaultEEEEEvvEEEEvNT_6ParamsE,(.L_x_207 - _ZN7cutlass13device_kernelINS_4gemm6kernel13GemmUniversalIN4cute5tupleIJiiiiEEENS1_10collective13CollectiveMmaINS1_37MainloopSm90TmaGmmaWarpSpecializedFP8ILi4ENS5_IJNS4_1CILi2EEESB_NSA_ILi1EEEEEENS1_32KernelTmaWarpSpecializedPingpongEEENS5_IJNSA_ILi64EEENSA_ILi128EEENSA_ILi32EEEEEENS_12float_e4m3_tENS5_IJlSC_lEEESK_SL_NS4_8TiledMMAINS4_8MMA_AtomIJNS4_4SM904GMMA31MMA_64x128x32_F32E4M3E4M3_SS_TNILNSP_7ScaleInE1ELSR_1EEEEEENS4_6LayoutINS5_IJSC_SC_SC_EEENS5_IJNSA_ILi0EEESW_SW_EEEEENS5_IJNS4_10UnderscoreESZ_SZ_EEEEENS4_23SM90_TMA_LOAD_MULTICASTENS4_14ComposedLayoutINS4_7SwizzleILi1ELi4ELi3EEENS4_18smem_ptr_flag_bitsILi8EEENSU_INS5_IJNSA_ILi8EEESI_EEENS5_IJSI_SC_EEEEEEEvNS4_8identityES12_S1C_vS1D_EENS_8epilogue10collective6detail29Sm90TmaWarpSpecializedAdapterINS1G_15DefaultEpilogueISK_SL_SL_NS1F_6thread17LinearCombinationISK_Li1EffLNS1K_9ScaleType4KindE0ELNS_15FloatRoundStyleE2ESK_EENS1_15EpilogueDefaultEEEEEvvEEEEvNT_6ParamsE)
        .other          _ZN7cutlass13device_kernelINS_4gemm6kernel13GemmUniversalIN4cute5tupleIJiiiiEEENS1_10collective13CollectiveMmaINS1_37MainloopSm90TmaGmmaWarpSpecializedFP8ILi4ENS5_IJNS4_1CILi2EEESB_NSA_ILi1EEEEEENS1_32KernelTmaWarpSpecializedPingpongEEENS5_IJNSA_ILi64EEENSA_ILi128EEENSA_ILi32EEEEEENS_12float_e4m3_tENS5_IJlSC_lEEESK_SL_NS4_8TiledMMAINS4_8MMA_AtomIJNS4_4SM904GMMA31MMA_64x128x32_F32E4M3E4M3_SS_TNILNSP_7ScaleInE1ELSR_1EEEEEENS4_6LayoutINS5_IJSC_SC_SC_EEENS5_IJNSA_ILi0EEESW_SW_EEEEENS5_IJNS4_10UnderscoreESZ_SZ_EEEEENS4_23SM90_TMA_LOAD_MULTICASTENS4_14ComposedLayoutINS4_7SwizzleILi1ELi4ELi3EEENS4_18smem_ptr_flag_bitsILi8EEENSU_INS5_IJNSA_ILi8EEESI_EEENS5_IJSI_SC_EEEEEEEvNS4_8identityES12_S1C_vS1D_EENS_8epilogue10collective6detail29Sm90TmaWarpSpecializedAdapterINS1G_15DefaultEpilogueISK_SL_SL_NS1F_6thread17LinearCombinationISK_Li1EffLNS1K_9ScaleType4KindE0ELNS_15FloatRoundStyleE2ESK_EENS1_15EpilogueDefaultEEEEEvvEEEEvNT_6ParamsE,@"STO_CUDA_ENTRY STV_DEFAULT"
_ZN7cutlass13device_kernelINS_4gemm6kernel13GemmUniversalIN4cute5tupleIJiiiiEEENS1_10collective13CollectiveMmaINS1_37MainloopSm90TmaGmmaWarpSpecializedFP8ILi4ENS5_IJNS4_1CILi2EEESB_NSA_ILi1EEEEEENS1_32KernelTmaWarpSpecializedPingpongEEENS5_IJNSA_ILi64EEENSA_ILi128EEENSA_ILi32EEEEEENS_12float_e4m3_tENS5_IJlSC_lEEESK_SL_NS4_8TiledMMAINS4_8MMA_AtomIJNS4_4SM904GMMA31MMA_64x128x32_F32E4M3E4M3_SS_TNILNSP_7ScaleInE1ELSR_1EEEEEENS4_6LayoutINS5_IJSC_SC_SC_EEENS5_IJNSA_ILi0EEESW_SW_EEEEENS5_IJNS4_10UnderscoreESZ_SZ_EEEEENS4_23SM90_TMA_LOAD_MULTICASTENS4_14ComposedLayoutINS4_7SwizzleILi1ELi4ELi3EEENS4_18smem_ptr_flag_bitsILi8EEENSU_INS5_IJNSA_ILi8EEESI_EEENS5_IJSI_SC_EEEEEEEvNS4_8identityES12_S1C_vS1D_EENS_8epilogue10collective6detail29Sm90TmaWarpSpecializedAdapterINS1G_15DefaultEpilogueISK_SL_SL_NS1F_6thread17LinearCombinationISK_Li1EffLNS1K_9ScaleType4KindE0ELNS_15FloatRoundStyleE2ESK_EENS1_15EpilogueDefaultEEEEEvvEEEEvNT_6ParamsE:
[----:B------:R-:W-:Y:S01]  /*0000*/  LDC R1, c[0x0][0x28] ;  /* 0x00000a00ff017b82 */ /* 0x000fe20000000800 */
[----:B------:R-:W0:Y:S01]  /*0010*/  S2R R8, SR_TID.X ;  /* 0x0000000000087919 */ /* 0x000e220000002100 */
[----:B------:R-:W-:Y:S01]  /*0020*/  ELECT P0, URZ, PT ;  /* 0x00000000003f782f */ /* 0x000fe20003800000 */
[----:B------:R-:W-:Y:S01]  /*0030*/  BSSY B0, `(.L_x_0) ;  /* 0x0000014000007945 */ /* 0x000fe20003800000 */
[----:B0-----:R-:W-:-:S05]  /*0040*/  SHF.R.U32.HI R0, RZ, 0x5, R8 ;  /* 0x00000005ff007819 */ /* 0x001fca0000011608 */
[----:B------:R-:W0:Y:S02]  /*0050*/  SHFL.IDX PT, R2, R0, RZ, 0x1f ;  /* 0x00001fff00027589 */ /* 0x000e2400000e0000 */
[----:B0-----:R-:W-:Y:S02]  /*0060*/  R2UR UR6, R2 ;  /* 0x00000000020672ca */ /* 0x001fe400000e0000 */
[----:B------:R-:W-:-:S05]  /*0070*/  SHF.R.U32.HI R2, RZ, 0x7, R8 ;  /* 0x00000007ff027819 */ /* 0x000fca0000011608 */
[----:B------:R0:W1:Y:S06]  /*0080*/  SHFL.IDX PT, R3, R2, RZ, 0x1f ;  /* 0x00001fff02037589 */ /* 0x00006c00000e0000 */
[----:B------:R-:W-:Y:S02]  /*0090*/  USHF.R.S32.HI UR4, URZ, 0x1f, UR6 ;  /* 0x0000001f3f047899 */ /* 0x000fe40008011406 */
[----:B------:R-:W-:Y:S02]  /*00a0*/  ISETP.NE.OR P0, PT, RZ, UR6, !P0 ;  /* 0x00000006ff007c0c */ /* 0x000fe4000c705670 */
[----:B------:R-:W-:-:S04]  /*00b0*/  ULEA.HI UR4, UR4, UR6, URZ, 0x2 ;  /* 0x0000000604047291 */ /* 0x000fc8000f8f103f */
[----:B------:R-:W-:-:S04]  /*00c0*/  ULOP3.LUT UR4, UR4, 0xfffffffc, URZ, 0xc0, !UPT ;  /* 0xfffffffc04047892 */ /* 0x000fc8000f8ec03f */
[----:B------:R-:W-:-:S03]  /*00d0*/  UIADD3 UR6, UR6, -UR4, URZ ;  /* 0x8000000406067290 */ /* 0x000fc6000fffe03f */
[----:B0-----:R-:W-:Y:S09]  /*00e0*/  @P0 BRA `(.L_x_1) ;  /* 0x0000000000200947 */ /* 0x001ff20003800000 */
[----:B------:R-:W-:Y:S02]  /*00f0*/  ULDC.64 UR4, c[0x0][0x198] ;  /* 0x0000660000047ab9 */ /* 0x000fe40000000a00 */
[----:B------:R-:W-:Y:S02]  /*0100*/  UIADD3 UR8, UP0, UR4, 0xf0, URZ ;  /* 0x000000f004087890 */ /* 0x000fe4000ff1e03f */
[----:B------:R-:W-:Y:S02]  /*0110*/  UIADD3 UR4, UP1, UR4, 0x1f0, URZ ;  /* 0x000001f004047890 */ /* 0x000fe4000ff3e03f */
[----:B------:R-:W-:Y:S02]  /*0120*/  UIADD3.X UR9, URZ, UR5, URZ, UP0, !UPT ;  /* 0x000000053f097290 */ /* 0x000fe400087fe43f */
[----:B------:R-:W-:-:S07]  /*0130*/  UIADD3.X UR5, URZ, UR5, URZ, UP1, !UPT ;  /* 0x000000053f057290 */ /* 0x000fce0008ffe43f */
[----:B------:R0:W-:Y:S02]  /*0140*/  UTMACCTL.PF [UR8] ;  /* 0x00000000080079b9 */ /* 0x0001e40008040000 */
[----:B------:R0:W-:Y:S02]  /*0150*/  UTMACCTL.PF [UR4] ;  /* 0x00000000040079b9 */ /* 0x0001e40008040000 */
[----:B0-----:R-:W-:Y:S01]  /*0160*/  NOP ;  /* 0x0000000000007918 */ /* 0x001fe20000000000 */
.L_x_1:
[----:B------:R-:W-:Y:S05]  /*0170*/  BSYNC B0 ;  /* 0x0000000000007941 */ /* 0x000fea0003800000 */
.L_x_0:
[----:B------:R-:W0:Y:S01]  /*0180*/  SHFL.IDX PT, R4, R0, RZ, 0x1f ;  /* 0x00001fff00047589 */ /* 0x000e2200000e0000 */
[----:B-1----:R-:W-:Y:S01]  /*0190*/  R2UR UR17, R3 ;  /* 0x00000000031172ca */ /* 0x002fe200000e0000 */
[----:B------:R-:W-:-:S04]  /*01a0*/  UISETP.NE.AND UP0, UPT, UR6, 0x3, UPT ;  /* 0x000000030600788c */ /* 0x000fc8000bf05270 */
[----:B------:R-:W-:-:S08]  /*01b0*/  UISETP.EQ.OR UP0, UPT, UR6, URZ, !UP0 ;  /* 0x0000003f0600728c */ /* 0x000fd0000c702670 */
[----:B------:R-:W-:Y:S02]  /*01c0*/  UIADD3 UR18, UR17, -0x1, URZ ;  /* 0xffffffff11127890 */ /* 0x000fe4000fffe03f */
[----:B------:R-:W-:Y:S02]  /*01d0*/  UISETP.EQ.AND UP0, UPT, UR17, URZ, UP0 ;  /* 0x0000003f1100728c */ /* 0x000fe40008702270 */
[----:B------:R-:W-:Y:S02]  /*01e0*/  UISETP.GE.U32.AND UP1, UPT, UR18, 0x2, UPT ;  /* 0x000000021200788c */ /* 0x000fe4000bf26070 */
[----:B------:R-:W-:Y:S01]  /*01f0*/  USEL UR7, URZ, 0x1, !UP0 ;  /* 0x000000013f077887 */ /* 0x000fe2000c000000 */
[----:B0-----:R-:W-:-:S03]  /*0200*/  ISETP.NE.AND P0, PT, R4, RZ, PT ;  /* 0x000000ff0400720c */ /* 0x001fc60003f05270 */
[----:B------:R-:W-:-:S10]  /*0210*/  USEL UR7, UR7, 0x2, UP1 ;  /* 0x0000000207077887 */ /* 0x000fd40008800000 */
[----:B------:R-:W-:Y:S05]  /*0220*/  @P0 BRA `(.L_x_2) ;  /* 0x0000000000580947 */ /* 0x000fea0003800000 */
[----:B------:R-:W0:Y:S01]  /*0230*/  S2UR UR10, SR_CgaCtaId ;  /* 0x00000000000a79c3 */ /* 0x000e220000008800 */
[----:B------:R-:W-:Y:S01]  /*0240*/  UMOV UR4, 0x400 ;  /* 0x0000040000047882 */ /* 0x000fe20000000000 */
[----:B------:R-:W-:Y:S01]  /*0250*/  UMOV UR5, 0x1 ;  /* 0x0000000100057882 */ /* 0x000fe20000000000 */
[----:B------:R-:W-:Y:S01]  /*0260*/  UMOV UR8, 0x3 ;  /* 0x0000000300087882 */ /* 0x000fe20000000000 */
[----:B------:R-:W-:Y:S01]  /*0270*/  ELECT P0, URZ, PT ;  /* 0x00000000003f782f */ /* 0x000fe20003800000 */
[----:B------:R-:W-:-:S04]  /*0280*/  UIADD3 UR8, -UR8, 0x100000, URZ ;  /* 0x0010000008087890 */ /* 0x000fc8000fffe13f */
[----:B------:R-:W-:Y:S02]  /*0290*/  USHF.L.U32 UR9, UR8, 0xb, URZ ;  /* 0x0000000b08097899 */ /* 0x000fe4000800063f */
[----:B------:R-:W-:Y:S02]  /*02a0*/  USHF.L.U32 UR8, UR8, 0x1, URZ ;  /* 0x0000000108087899 */ /* 0x000fe4000800063f */
[----:B0-----:R-:W-:Y:S02]  /*02b0*/  ULEA UR10, UR10, UR4, 0x18 ;  /* 0x000000040a0a7291 */ /* 0x001fe4000f8ec03f */
[----:B------:R-:W-:-:S04]  /*02c0*/  UIADD3 UR4, -UR5, 0x100000, URZ ;  /* 0x0010000005047890 */ /* 0x000fc8000fffe13f */
[----:B------:R-:W-:Y:S02]  /*02d0*/  USHF.L.U32 UR5, UR4, 0xb, URZ ;  /* 0x0000000b04057899 */ /* 0x000fe4000800063f */
[----:B------:R-:W-:Y:S01]  /*02e0*/  USHF.L.U32 UR4, UR4, 0x1, URZ ;  /* 0x0000000104047899 */ /* 0x000fe2000800063f */
[----:B------:R-:W0:Y:S11]  /*02f0*/  FENCE.VIEW.ASYNC.S ;  /* 0x00000000000073c6 */ /* 0x000e360000000000 */
[----:B0-----:R0:W1:Y:S01]  /*0300*/  SYNCS.EXCH.64 URZ, [UR10], UR4 ;  /* 0x000000040a3f75b2 */ /* 0x0010620008000100 */
[----:B------:R0:W2:Y:S01]  /*0310*/  SYNCS.EXCH.64 URZ, [UR10+0x20], UR8 ;  /* 0x000020080a3f75b2 */ /* 0x0000a20008000100 */
[----:B------:R0:W3:Y:S01]  /*0320*/  SYNCS.EXCH.64 URZ, [UR10+0x8], UR4 ;  /* 0x000008040a3f75b2 */ /* 0x0000e20008000100 */
[----:B------:R0:W4:Y:S01]  /*0330*/  SYNCS.EXCH.64 URZ, [UR10+0x28], UR8 ;  /* 0x000028080a3f75b2 */ /* 0x0001220008000100 */
[----:B------:R0:W0:Y:S01]  /*0340*/  SYNCS.EXCH.64 URZ, [UR10+0x10], UR4 ;  /* 0x000010040a3f75b2 */ /* 0x0000220008000100 */
[----:B------:R0:W0:Y:S01]  /*0350*/  SYNCS.EXCH.64 URZ, [UR10+0x30], UR8 ;  /* 0x000030080a3f75b2 */ /* 0x0000220008000100 */
[----:B------:R0:W0:Y:S01]  /*0360*/  SYNCS.EXCH.64 URZ, [UR10+0x18], UR4 ;  /* 0x000018040a3f75b2 */ /* 0x0000220008000100 */
[----:B------:R0:W0:Y:S01]  /*0370*/  SYNCS.EXCH.64 URZ, [UR10+0x38], UR8 ;  /* 0x000038080a3f75b2 */ /* 0x0000220008000100 */
[----:B------:R-:W-:Y:S01]  /*0380*/  NOP ;  /* 0x0000000000007918 */ /* 0x000fe20000000000 */
.L_x_2:
[----:B------:R-:W5:Y:S01]  /*0390*/  S2UR UR11, SR_CTAID.X ;  /* 0x00000000000b79c3 */ /* 0x000f620000002500 */
[----:B------:R-:W1:Y:S01]  /*03a0*/  SHFL.IDX PT, R5, R0, RZ, 0x1f ;  /* 0x00001fff00057589 */ /* 0x000e6200000e0000 */
[----:B------:R-:W-:Y:S02]  /*03b0*/  SHF.R.S32.HI R3, RZ, 0x1f, R8 ;  /* 0x0000001fff037819 */ /* 0x000fe40000011408 */
[----:B------:R-:W-:Y:S01]  /*03c0*/  ELECT P0, URZ, PT ;  /* 0x00000000003f782f */ /* 0x000fe20003800000 */
[----:B------:R-:W-:Y:S01]  /*03d0*/  NOP ;  /* 0x0000000000007918 */ /* 0x000fe20000000000 */
[----:B------:R2:W3:Y:S01]  /*03e0*/  SHFL.IDX PT, R6, R0, RZ, 0x1f ;  /* 0x00001fff00067589 */ /* 0x0004e200000e0000 */
[----:B------:R-:W-:Y:S01]  /*03f0*/  LEA.HI R3, R3, R8, RZ, 0x7 ;  /* 0x0000000803037211 */ /* 0x000fe200078f38ff */
[----:B0-----:R-:W-:Y:S01]  /*0400*/  ULDC UR4, c[0x0][0x150] ;  /* 0x0000540000047ab9 */ /* 0x001fe20000000800 */
[----:B------:R-:W0:Y:S01]  /*0410*/  S2UR UR9, SR_CTAID.Y ;  /* 0x00000000000979c3 */ /* 0x000e220000002600 */
[----:B------:R-:W-:-:S02]  /*0420*/  ELECT P1, URZ, PT ;  /* 0x00000000003f782f */ /* 0x000fc40003820000 */
[----:B------:R-:W-:Y:S01]  /*0430*/  LOP3.LUT R3, R3, 0xffffff80, RZ, 0xc0, !PT ;  /* 0xffffff8003037812 */ /* 0x000fe200078ec0ff */
[----:B------:R-:W-:Y:S01]  /*0440*/  ULDC UR8, c[0x0][0x144] ;  /* 0x0000510000087ab9 */ /* 0x000fe20000000800 */
[----:B------:R-:W-:Y:S01]  /*0450*/  UMOV UR20, 0x80 ;  /* 0x0000008000147882 */ /* 0x000fe20000000000 */
[----:B------:R-:W-:Y:S01]  /*0460*/  NOP ;  /* 0x0000000000007918 */ /* 0x000fe20000000000 */
[----:B------:R-:W-:Y:S01]  /*0470*/  ULDC UR19, c[0x0][0x148] ;  /* 0x0000520000137ab9 */ /* 0x000fe20000000800 */
[----:B------:R-:W-:Y:S01]  /*0480*/  IMAD.IADD R9, R8, 0x1, -R3 ;  /* 0x0000000108097824 */ /* 0x000fe200078e0a03 */
[----:B------:R0:W0:Y:S01]  /*0490*/  SHFL.IDX PT, R15, R2, RZ, 0x1f ;  /* 0x00001fff020f7589 */ /* 0x00002200000e0000 */
[----:B------:R-:W-:-:S03]  /*04a0*/  ISETP.NE.AND P2, PT, RZ, UR17, PT ;  /* 0x00000011ff007c0c */ /* 0x000fc6000bf45270 */
[----:B------:R-:W-:Y:S02]  /*04b0*/  SHF.R.S32.HI R12, RZ, 0x1f, R9 ;  /* 0x0000001fff0c7819 */ /* 0x000fe40000011409 */
[----:B-----5:R-:W-:Y:S02]  /*04c0*/  I2FP.F32.U32 R7, UR11 ;  /* 0x0000000b00077c45 */ /* 0x020fe40008201000 */
[----:B------:R-:W-:Y:S02]  /*04d0*/  LEA.HI R3, R12, R9, RZ, 0x3 ;  /* 0x000000090c037211 */ /* 0x000fe400078f18ff */
[----:B-1----:R-:W-:Y:S01]  /*04e0*/  ISETP.NE.OR P0, PT, R5, RZ, !P0 ;  /* 0x000000ff0500720c */ /* 0x002fe20004705670 */
[----:B------:R-:W-:Y:S01]  /*04f0*/  FMUL R7, R7, UR4 ;  /* 0x0000000407077c20 */ /* 0x000fe20008400000 */
[--C-:B------:R-:W-:Y:S01]  /*0500*/  SHF.R.S32.HI R5, RZ, 0x3, R3.reuse ;  /* 0x00000003ff057819 */ /* 0x100fe20000011403 */
[----:B------:R-:W-:Y:S01]  /*0510*/  ULDC UR4, c[0x0][0x154] ;  /* 0x0000550000047ab9 */ /* 0x000fe20000000800 */
[----:B--2---:R-:W-:Y:S01]  /*0520*/  SHF.R.S32.HI R0, RZ, 0x1f, R3 ;  /* 0x0000001fff007819 */ /* 0x004fe20000011403 */
[----:B------:R1:W2:Y:S01]  /*0530*/  F2I.U32.TRUNC.NTZ R10, R7 ;  /* 0x00000007000a7305 */ /* 0x0002a2000020f000 */
[----:B------:R-:W-:-:S02]  /*0540*/  SHF.R.S32.HI R3, RZ, 0x1f, R4 ;  /* 0x0000001fff037819 */ /* 0x000fc40000011404 */
[----:B---3--:R-:W-:Y:S02]  /*0550*/  ISETP.NE.OR P1, PT, R6, RZ, !P1 ;  /* 0x000000ff0600720c */ /* 0x008fe40004f25670 */
[----:B------:R-:W-:Y:S02]  /*0560*/  LEA.HI R0, R0, R5, RZ, 0x2 ;  /* 0x0000000500007211 */ /* 0x000fe400078f10ff */
[----:B------:R-:W-:Y:S01]  /*0570*/  LEA.HI R3, R3, R4, RZ, 0x2 ;  /* 0x0000000403037211 */ /* 0x000fe200078f10ff */
[----:B------:R-:W-:Y:S01]  /*0580*/  VOTEU.ALL UP0, P0 ;  /* 0x00000000003f7886 */ /* 0x000fe20000000000 */
[----:B------:R-:W-:Y:S02]  /*0590*/  LOP3.LUT R0, R0, 0xfffffffc, RZ, 0xc0, !PT ;  /* 0xfffffffc00007812 */ /* 0x000fe400078ec0ff */
[----:B------:R-:W-:Y:S02]  /*05a0*/  LOP3.LUT R3, R3, 0x3ffffffc, RZ, 0xc0, !PT ;  /* 0x3ffffffc03037812 */ /* 0x000fe400078ec0ff */
[----:B0-----:R-:W-:Y:S01]  /*05b0*/  I2FP.F32.U32 R6, UR9 ;  /* 0x0000000900067c45 */ /* 0x001fe20008201000 */
[----:B------:R-:W-:Y:S01]  /*05c0*/  IMAD.IADD R0, R5, 0x1, -R0 ;  /* 0x0000000105007824 */ /* 0x000fe200078e0a00 */
[----:B------:R-:W0:Y:S01]  /*05d0*/  @!UP0 S2UR UR13, SR_CgaCtaId ;  /* 0x00000000000d89c3 */ /* 0x000e220000008800 */
[----:B------:R-:W-:Y:S01]  /*05e0*/  IMAD.IADD R3, R4, 0x1, -R3 ;  /* 0x0000000104037824 */ /* 0x000fe200078e0a03 */
[----:B------:R-:W-:Y:S01]  /*05f0*/  VOTEU.ALL UP1, P1 ;  /* 0x00000000003f7886 */ /* 0x000fe20000820000 */
[----:B-1----:R-:W-:Y:S01]  /*0600*/  FMUL R7, R6, UR4 ;  /* 0x0000000406077c20 */ /* 0x002fe20008400000 */
[----:B--2---:R-:W-:Y:S01]  /*0610*/  R2UR UR4, R10 ;  /* 0x000000000a0472ca */ /* 0x004fe200000e0000 */
[----:B------:R-:W-:Y:S01]  /*0620*/  IMAD R0, R3, 0x4, R0 ;  /* 0x0000000403007824 */ /* 0x000fe200078e0200 */
[----:B------:R-:W-:Y:S01]  /*0630*/  @!UP0 UMOV UR12, 0x400 ;  /* 0x00000400000c8882 */ /* 0x000fe20000000000 */
[----:B------:R-:W-:Y:S01]  /*0640*/  @!UP1 UMOV UR15, 0x400 ;  /* 0x00000400000f9882 */ /* 0x000fe20000000000 */
[----:B------:R-:W1:Y:S01]  /*0650*/  @!UP1 S2UR UR16, SR_CgaCtaId ;  /* 0x00000000001099c3 */ /* 0x000e620000008800 */
[----:B------:R-:W2:Y:S01]  /*0660*/  F2I.U32.TRUNC.NTZ R7, R7 ;  /* 0x0000000700077305 */ /* 0x000ea2000020f000 */
[C---:B------:R-:W-:Y:S01]  /*0670*/  IMAD.SHL.U32 R3, R0.reuse, 0x4, RZ ;  /* 0x0000000400037824 */ /* 0x040fe200078e00ff */
[C---:B------:R-:W-:Y:S01]  /*0680*/  LEA.HI R4, R0.reuse, R0, RZ, 0x1 ;  /* 0x0000000000047211 */ /* 0x040fe200078f08ff */
[----:B------:R-:W-:Y:S01]  /*0690*/  VOTEU.ALL UP2, P1 ;  /* 0x00000000003f7886 */ /* 0x000fe20000840000 */
[----:B------:R-:W-:Y:S01]  /*06a0*/  VOTEU.ALL UP3, P1 ;  /* 0x00000000003f7886 */ /* 0x000fe20000860000 */
[----:B------:R-:W-:Y:S01]  /*06b0*/  VOTEU.ALL UP4, P1 ;  /* 0x00000000003f7886 */ /* 0x000fe20000880000 */
[----:B------:R-:W-:Y:S01]  /*06c0*/  LOP3.LUT R6, R0, 0xc, R3, 0x78, !PT ;  /* 0x0000000c00067812 */ /* 0x000fe200078e7803 */
[----:B------:R-:W-:Y:S01]  /*06d0*/  VOTEU.ALL UP5, P1 ;  /* 0x00000000003f7886 */ /* 0x000fe200008a0000 */
[----:B------:R-:W-:Y:S01]  /*06e0*/  LOP3.LUT R5, R4, 0xfffffffe, RZ, 0xc0, !PT ;  /* 0xfffffffe04057812 */ /* 0x000fe200078ec0ff */
[----:B------:R-:W-:Y:S01]  /*06f0*/  UIADD3 UR4, -UR4, URZ, URZ ;  /* 0x0000003f04047290 */ /* 0x000fe2000fffe13f */
[----:B------:R-:W3:Y:S03]  /*0700*/  LDC R3, c[0x0][0x140] ;  /* 0x00005000ff037b82 */ /* 0x000ee60000000800 */
[----:B------:R-:W-:Y:S01]  /*0710*/  UIMAD UR8, UR8, UR4, UR11 ;  /* 0x00000004080872a4 */ /* 0x000fe2000f8e020b */
[----:B------:R-:W-:Y:S01]  /*0720*/  IMAD.IADD R5, R0, 0x1, -R5 ;  /* 0x0000000100057824 */ /* 0x000fe200078e0a05 */
[----:B--2---:R-:W-:Y:S01]  /*0730*/  R2UR UR10, R7 ;  /* 0x00000000070a72ca */ /* 0x004fe200000e0000 */
[----:B------:R-:W-:Y:S01]  /*0740*/  UMOV UR4, 0x20 ;  /* 0x0000002000047882 */ /* 0x000fe20000000000 */
[----:B0-----:R-:W-:Y:S01]  /*0750*/  @!UP0 ULEA UR14, UR13, UR12, 0x18 ;  /* 0x0000000c0d0e8291 */ /* 0x001fe2000f8ec03f */
[----:B------:R-:W-:Y:S01]  /*0760*/  IMAD.MOV.U32 R7, RZ, RZ, 0x1 ;  /* 0x00000001ff077424 */ /* 0x000fe200078e00ff */
[----:B------:R-:W-:Y:S01]  /*0770*/  ISETP.NE.AND P3, PT, R5, UR8, PT ;  /* 0x0000000805007c0c */ /* 0x000fe2000bf65270 */
[----:B------:R-:W-:-:S04]  /*0780*/  @!UP0 UIADD3 UR4, -UR4, 0x100000, URZ ;  /* 0x0010000004048890 */ /* 0x000fc8000fffe13f */
[----:B------:R-:W-:Y:S02]  /*0790*/  @!UP0 USHF.L.U32 UR5, UR4, 0xb, URZ ;  /* 0x0000000b04058899 */ /* 0x000fe4000800063f */
[----:B------:R-:W-:Y:S02]  /*07a0*/  @!UP0 USHF.L.U32 UR4, UR4, 0x1, URZ ;  /* 0x0000000104048899 */ /* 0x000fe4000800063f */
[----:B------:R-:W-:-:S04]  /*07b0*/  @!UP1 UIADD3 UR12, -UR20, 0x100000, URZ ;  /* 0x00100000140c9890 */ /* 0x000fc8000fffe13f */
[----:B------:R-:W-:Y:S02]  /*07c0*/  @!UP1 USHF.L.U32 UR13, UR12, 0xb, URZ ;  /* 0x0000000b0c0d9899 */ /* 0x000fe4000800063f */
[----:B------:R-:W-:Y:S02]  /*07d0*/  @!UP1 USHF.L.U32 UR12, UR12, 0x1, URZ ;  /* 0x000000010c0c9899 */ /* 0x000fe4000800063f */
[----:B-1----:R-:W-:Y:S01]  /*07e0*/  @!UP1 ULEA UR15, UR16, UR15, 0x18 ;  /* 0x0000000f100f9291 */ /* 0x002fe2000f8ec03f */
[----:B------:R-:W-:Y:S01]  /*07f0*/  VOTEU.ALL UP0, P0 ;  /* 0x00000000003f7886 */ /* 0x000fe20000000000 */
[----:B------:R-:W-:Y:S01]  /*0800*/  VOTEU.ALL UP1, P0 ;  /* 0x00000000003f7886 */ /* 0x000fe20000020000 */
[----:B------:R-:W-:Y:S01]  /*0810*/  UIADD3 UR10, -UR10, URZ, URZ ;  /* 0x0000003f0a0a7290 */ /* 0x000fe2000fffe13f */
[----:B------:R-:W-:Y:S01]  /*0820*/  LOP3.LUT P0, RZ, R9, 0x7, RZ, 0xc0, !PT ;  /* 0x0000000709ff7812 */ /* 0x000fe2000780c0ff */
[----:B------:R-:W0:Y:S02]  /*0830*/  FENCE.VIEW.ASYNC.S ;  /* 0x00000000000073c6 */ /* 0x000e240000000000 */
[----:B0-----:R-:W0:Y:S01]  /*0840*/  @!UP0 SYNCS.EXCH.64 URZ, [UR14+0x70], UR4 ;  /* 0x000070040e3f85b2 */ /* 0x001e220008000100 */
[----:B------:R-:W-:-:S02]  /*0850*/  @P3 LEA.HI R0, R6, R6, RZ, 0x1 ;  /* 0x0000000606003211 */ /* 0x000fc400078f08ff */
[----:B---3--:R-:W-:Y:S02]  /*0860*/  ISETP.EQ.U32.AND P1, PT, R3, 0x1, PT ;  /* 0x000000010300780c */ /* 0x008fe40003f22070 */
[----:B------:R-:W-:Y:S02]  /*0870*/  @P3 SHF.R.S32.HI R0, RZ, 0x1, R0 ;  /* 0x00000001ff003819 */ /* 0x000fe40000011400 */
[----:B------:R-:W-:Y:S01]  /*0880*/  ISETP.LT.U32.AND P0, PT, R6, 0x4, !P0 ;  /* 0x000000040600780c */ /* 0x000fe20004701070 */
[----:B------:R1:W2:Y:S01]  /*0890*/  @!UP1 SYNCS.EXCH.64 URZ, [UR14+0x78], UR4 ;  /* 0x000078040e3f95b2 */ /* 0x0002a20008000100 */
[----:B------:R-:W-:Y:S01]  /*08a0*/  NOP ;  /* 0x0000000000007918 */ /* 0x000fe20000000000 */
[----:B-1----:R-:W-:Y:S01]  /*08b0*/  UIMAD UR4, UR19, UR10, UR9 ;  /* 0x0000000a130472a4 */ /* 0x002fe2000f8e0209 */
[----:B------:R1:W3:Y:S05]  /*08c0*/  @!UP2 SYNCS.EXCH.64 URZ, [UR15+0x50], UR12 ;  /* 0x0000500c0f3fa5b2 */ /* 0x0002ea0008000100 */
[----:B------:R-:W-:-:S02]  /*08d0*/  @P3 ISETP.NE.AND P4, PT, R0, UR4, PT ;  /* 0x0000000400003c0c */ /* 0x000fc4000bf85270 */
[----:B------:R-:W-:Y:S02]  /*08e0*/  SEL R0, RZ, 0x1, !P0 ;  /* 0x00000001ff007807 */ /* 0x000fe40004000000 */
[----:B------:R-:W-:-:S04]  /*08f0*/  @P3 SEL R7, RZ, 0x1, P4 ;  /* 0x00000001ff073807 */ /* 0x000fc80002000000 */
[----:B------:R-:W-:Y:S01]  /*0900*/  LOP3.LUT R7, R7, R0, RZ, 0xc0, !PT ;  /* 0x0000000007077212 */ /* 0x000fe200078ec0ff */
[----:B------:R1:W0:Y:S01]  /*0910*/  @!UP3 SYNCS.EXCH.64 URZ, [UR15+0x58], UR12 ;  /* 0x0000580c0f3fb5b2 */ /* 0x0002220008000100 */
[----:B------:R1:W0:Y:S01]  /*0920*/  @!UP4 SYNCS.EXCH.64 URZ, [UR15+0x60], UR12 ;  /* 0x0000600c0f3fc5b2 */ /* 0x0002220008000100 */
[----:B------:R1:W0:Y:S01]  /*0930*/  @!UP5 SYNCS.EXCH.64 URZ, [UR15+0x68], UR12 ;  /* 0x0000680c0f3fd5b2 */ /* 0x0002220008000100 */
[----:B------:R-:W-:Y:S01]  /*0940*/  NOP ;  /* 0x0000000000007918 */ /* 0x000fe20000000000 */
[----:B-1----:R-:W-:Y:S05]  /*0950*/  @!P1 BRA `(.L_x_3) ;  /* 0x0000000000089947 */ /* 0x002fea0003800000 */
[----:B0-234-:R-:W-:Y:S01]  /*0960*/  UCGABAR_ARV ;  /* 0x00000000000079c7 */ /* 0x01dfe20008000000 */
[----:B------:R-:W-:Y:S05]  /*0970*/  BRA `(.L_x_4) ;  /* 0x0000000000047947 */ /* 0x000fea0003800000 */
.L_x_3:
[----:B0-234-:R-:W-:Y:S01]  /*0980*/  NOP ;  /* 0x0000000000007918 */ /* 0x01dfe20000000000 */
.L_x_4:
[----:B------:R-:W-:Y:S01]  /*0990*/  ULDC.64 UR4, c[0x0][0x598] ;  /* 0x0001660000047ab9 */ /* 0x000fe20000000a00 */
[----:B------:R-:W-:Y:S01]  /*09a0*/  ULDC.64 UR22, c[0x0][0x208] ;  /* 0x0000820000167ab9 */ /* 0x000fe20000000a00 */
[----:B------:R-:W-:-:S04]  /*09b0*/  ISETP.NE.U32.AND P0, PT, RZ, UR4, PT ;  /* 0x00000004ff007c0c */ /* 0x000fc8000bf05070 */
[----:B------:R-:W-:-:S13]  /*09c0*/  ISETP.NE.AND.EX P0, PT, RZ, UR5, PT, P0 ;  /* 0x00000005ff007c0c */ /* 0x000fda000bf05300 */
[----:B------:R-:W-:Y:S05]  /*09d0*/  @!P0 BRA `(.L_x_5) ;  /* 0x00000000001c8947 */ /* 0x000fea0003800000 */
[----:B------:R-:W0:Y:S02]  /*09e0*/  LDC.64 R2, c[0x0][0x598] ;  /* 0x00016600ff027b82 */ /* 0x000e240000000a00 */
[----:B0-----:R-:W2:Y:S02]  /*09f0*/  LDG.E.64 R2, desc[UR22][R2.64] ;  /* 0x0000001602027981 */ /* 0x001ea4000c1e1b00 */
[----:B--2---:R-:W-:-:S04]  /*0a00*/  ISETP.NE.U32.AND P0, PT, R2, RZ, PT ;  /* 0x000000ff0200720c */ /* 0x004fc80003f05070 */
[----:B------:R-:W-:-:S13]  /*0a10*/  ISETP.NE.AND.EX P0, PT, R3, RZ, PT, P0 ;  /* 0x000000ff0300720c */ /* 0x000fda0003f05300 */
[----:B------:R-:W-:Y:S05]  /*0a20*/  @!P0 BRA `(.L_x_5) ;  /* 0x0000000000088947 */ /* 0x000fea0003800000 */
[----:B------:R0:W5:Y:S01]  /*0a30*/  LD.E R10, desc[UR22][R2.64] ;  /* 0x00000016020a7980 */ /* 0x000162000c101900 */
[----:B------:R-:W-:Y:S05]  /*0a40*/  BRA `(.L_x_6) ;  /* 0x0000000000207947 */ /* 0x000fea0003800000 */
.L_x_5:
[----:B------:R-:W-:Y:S02]  /*0a50*/  ULDC.64 UR4, c[0x0][0x588] ;  /* 0x0001620000047ab9 */ /* 0x000fe40000000a00 */
[----:B------:R-:W-:-:S04]  /*0a60*/  ISETP.NE.U32.AND P0, PT, RZ, UR4, PT ;  /* 0x00000004ff007c0c */ /* 0x000fc8000bf05070 */
[----:B------:R-:W-:-:S13]  /*0a70*/  ISETP.NE.AND.EX P0, PT, RZ, UR5, PT, P0 ;  /* 0x00000005ff007c0c */ /* 0x000fda000bf05300 */
[----:B------:R-:W-:Y:S05]  /*0a80*/  @!P0 BRA `(.L_x_7) ;  /* 0x00000000000c8947 */ /* 0x000fea0003800000 */
[----:B------:R-:W0:Y:S02]  /*0a90*/  LDC.64 R10, c[0x0][0x588] ;  /* 0x00016200ff0a7b82 */ /* 0x000e240000000a00 */
[----:B0-----:R1:W5:Y:S01]  /*0aa0*/  LDG.E R10, desc[UR22][R10.64] ;  /* 0x000000160a0a7981 */ /* 0x001362000c1e1900 */
[----:B------:R-:W-:Y:S05]  /*0ab0*/  BRA `(.L_x_6) ;  /* 0x0000000000047947 */ /* 0x000fea0003800000 */
.L_x_7:
[----:B------:R-:W2:Y:S02]  /*0ac0*/  LDC R10, c[0x0][0x580] ;  /* 0x00016000ff0a7b82 */ /* 0x000ea40000000800 */
.L_x_6:
[----:B------:R-:W-:Y:S02]  /*0ad0*/  ULDC.64 UR4, c[0x0][0x5a0] ;  /* 0x0001680000047ab9 */ /* 0x000fe40000000a00 */
[----:B------:R-:W-:-:S04]  /*0ae0*/  ISETP.NE.U32.AND P0, PT, RZ, UR4, PT ;  /* 0x00000004ff007c0c */ /* 0x000fc8000bf05070 */
[----:B------:R-:W-:-:S13]  /*0af0*/  ISETP.NE.AND.EX P0, PT, RZ, UR5, PT, P0 ;  /* 0x00000005ff007c0c */ /* 0x000fda000bf05300 */
[----:B------:R-:W-:Y:S05]  /*0b00*/  @!P0 BRA `(.L_x_8) ;  /* 0x00000000001c8947 */ /* 0x000fea0003800000 */
[----:B0-----:R-:W0:Y:S02]  /*0b10*/  LDC.64 R2, c[0x0][0x5a0] ;  /* 0x00016800ff027b82 */ /* 0x001e240000000a00 */
[----:B0-----:R-:W3:Y:S02]  /*0b20*/  LDG.E.64 R2, desc[UR22][R2.64] ;  /* 0x0000001602027981 */ /* 0x001ee4000c1e1b00 */
[----:B---3--:R-:W-:-:S04]  /*0b30*/  ISETP.NE.U32.AND P0, PT, R2, RZ, PT ;  /* 0x000000ff0200720c */ /* 0x008fc80003f05070 */
[----:B------:R-:W-:-:S13]  /*0b40*/  ISETP.NE.AND.EX P0, PT, R3, RZ, PT, P0 ;  /* 0x000000ff0300720c */ /* 0x000fda0003f05300 */
[----:B------:R-:W-:Y:S05]  /*0b50*/  @!P0 BRA `(.L_x_8) ;  /* 0x0000000000088947 */ /* 0x000fea0003800000 */
[----:B-1----:R0:W5:Y:S01]  /*0b60*/  LD.E R11, desc[UR22][R2.64] ;  /* 0x00000016020b7980 */ /* 0x002162000c101900 */
[----:B------:R-:W-:Y:S05]  /*0b70*/  BRA `(.L_x_9) ;  /* 0x0000000000207947 */ /* 0x000fea0003800000 */
.L_x_8:
[----:B------:R-:W-:Y:S02]  /*0b80*/  ULDC.64 UR4, c[0x0][0x590] ;  /* 0x0001640000047ab9 */ /* 0x000fe40000000a00 */
[----:B------:R-:W-:-:S04]  /*0b90*/  ISETP.NE.U32.AND P0, PT, RZ, UR4, PT ;  /* 0x00000004ff007c0c */ /* 0x000fc8000bf05070 */
[----:B------:R-:W-:-:S13]  /*0ba0*/  ISETP.NE.AND.EX P0, PT, RZ, UR5, PT, P0 ;  /* 0x00000005ff007c0c */ /* 0x000fda000bf05300 */
[----:B------:R-:W-:Y:S05]  /*0bb0*/  @!P0 BRA `(.L_x_10) ;  /* 0x00000000000c8947 */ /* 0x000fea0003800000 */
[----:B0-----:R-:W1:Y:S02]  /*0bc0*/  LDC.64 R2, c[0x0][0x590] ;  /* 0x00016400ff027b82 */ /* 0x001e640000000a00 */
[----:B-1----:R1:W5:Y:S01]  /*0bd0*/  LDG.E R11, desc[UR22][R2.64] ;  /* 0x00000016020b7981 */ /* 0x002362000c1e1900 */
[----:B------:R-:W-:Y:S05]  /*0be0*/  BRA `(.L_x_9) ;  /* 0x0000000000047947 */ /* 0x000fea0003800000 */
.L_x_10:
[----:B-1----:R-:W3:Y:S02]  /*0bf0*/  LDC R11, c[0x0][0x584] ;  /* 0x00016100ff0b7b82 */ /* 0x002ee40000000800 */
.L_x_9:
[----:B------:R-:W-:Y:S01]  /*0c00*/  ULDC UR4, c[0x0][0x65c] ;  /* 0x0001970000047ab9 */ /* 0x000fe20000000800 */
[----:B01----:R-:W0:Y:S01]  /*0c10*/  LDC.64 R2, c[0x0][0x650] ;  /* 0x00019400ff027b82 */ /* 0x003e220000000a00 */
[----:B------:R-:W-:Y:S01]  /*0c20*/  UISETP.NE.AND UP2, UPT, UR4, 0x1, UPT ;  /* 0x000000010400788c */ /* 0x000fe2000bf45270 */
[----:B------:R-:W-:Y:S01]  /*0c30*/  PRMT R13, RZ, 0x7610, R13 ;  /* 0x00007610ff0d7816 */ /* 0x000fe2000000000d */
[----:B------:R-:W-:Y:S01]  /*0c40*/  UISETP.NE.AND UP0, UPT, UR17, 0x2, UPT ;  /* 0x000000021100788c */ /* 0x000fe2000bf05270 */
[----:B------:R-:W-:Y:S02]  /*0c50*/  IMAD.MOV.U32 R5, RZ, RZ, -0x1 ;  /* 0xffffffffff057424 */ /* 0x000fe400078e00ff */
[----:B------:R-:W-:-:S06]  /*0c60*/  IMAD.MOV.U32 R4, RZ, RZ, -0x1 ;  /* 0xffffffffff047424 */ /* 0x000fcc00078e00ff */
[----:B------:R-:W-:Y:S01]  /*0c70*/  @UP2 ULDC UR14, c[0x0][0x10] ;  /* 0x00000400000e2ab9 */ /* 0x000fe20000000800 */
[----:B------:R-:W-:Y:S01]  /*0c80*/  @UP2 UMOV UR4, UR9 ;  /* 0x0000000900042c82 */ /* 0x000fe20008000000 */
[----:B------:R-:W-:Y:S01]  /*0c90*/  @UP2 UMOV UR5, URZ ;  /* 0x0000003f00052c82 */ /* 0x000fe20008000000 */
[----:B------:R-:W-:Y:S01]  /*0ca0*/  @!UP2 ULDC UR16, c[0x0][0xc] ;  /* 0x000003000010aab9 */ /* 0x000fe20000000800 */
[----:B------:R-:W-:Y:S01]  /*0cb0*/  @UP2 UIMAD.WIDE.U32 UR14, UR11, UR14, UR4 ;  /* 0x0000000e0b0e22a5 */ /* 0x000fe2000f8e0004 */
[----:B------:R-:W-:Y:S02]  /*0cc0*/  ULDC UR12, c[0x0][0xc] ;  /* 0x00000300000c7ab9 */ /* 0x000fe40000000800 */
[----:B------:R-:W-:Y:S01]  /*0cd0*/  @UP2 UMOV UR4, URZ ;  /* 0x0000003f00042c82 */ /* 0x000fe20008000000 */
[----:B------:R-:W-:Y:S01]  /*0ce0*/  UMOV UR5, URZ ;  /* 0x0000003f00057c82 */ /* 0x000fe20008000000 */
[----:B------:R-:W-:Y:S01]  /*0cf0*/  @UP2 UIADD3 UR15, UR15, UR4, URZ ;  /* 0x000000040f0f2290 */ /* 0x000fe2000fffe03f */
[----:B------:R-:W-:-:S02]  /*0d00*/  ULDC UR13, c[0x0][0x10] ;  /* 0x00000400000d7ab9 */ /* 0x000fc40000000800 */
[----:B------:R-:W-:Y:S01]  /*0d10*/  UMOV UR4, UR11 ;  /* 0x0000000b00047c82 */ /* 0x000fe20008000000 */
[----:B------:R-:W-:Y:S02]  /*0d20*/  UIMAD.WIDE.U32 UR12, UR12, UR13, URZ ;  /* 0x0000000d0c0c72a5 */ /* 0x000fe4000f8e003f */
[----:B------:R-:W-:Y:S01]  /*0d30*/  @!UP2 UIMAD.WIDE.U32 UR4, UR9, UR16, UR4 ;  /* 0x000000100904a2a5 */ /* 0x000fe2000f8e0004 */
[----:B------:R-:W-:Y:S02]  /*0d40*/  ULDC UR11, c[0x0][0x14] ;  /* 0x00000500000b7ab9 */ /* 0x000fe40000000800 */
[----:B------:R-:W-:Y:S02]  /*0d50*/  UIMAD.WIDE.U32 UR20, UR12, UR11, URZ ;  /* 0x0000000b0c1472a5 */ /* 0x000fe4000f8e003f */
[----:B------:R-:W-:Y:S02]  /*0d60*/  UIMAD UR13, UR13, UR11, URZ ;  /* 0x0000000b0d0d72a4 */ /* 0x000fe4000f8e023f */
[----:B------:R-:W-:Y:S01]  /*0d70*/  @!UP2 UMOV UR14, UR4 ;  /* 0x00000004000eac82 */ /* 0x000fe20008000000 */
[----:B------:R-:W-:Y:S01]  /*0d80*/  @!UP2 UMOV UR15, UR5 ;  /* 0x00000005000fac82 */ /* 0x000fe20008000000 */
[----:B------:R-:W-:-:S02]  /*0d90*/  UIADD3 UR13, UR21, UR13, URZ ;  /* 0x0000000d150d7290 */ /* 0x000fc4000fffe03f */
[----:B------:R-:W-:-:S04]  /*0da0*/  UIADD3 UR4, UP1, UR14, UR20, URZ ;  /* 0x000000140e047290 */ /* 0x000fc8000ff3e03f */
[----:B------:R-:W-:Y:S02]  /*0db0*/  UIADD3.X UR5, UR15, UR13, URZ, UP1, !UPT ;  /* 0x0000000d0f057290 */ /* 0x000fe40008ffe43f */
[----:B------:R-:W-:Y:S02]  /*0dc0*/  USEL UR4, UR4, UR14, !UP0 ;  /* 0x0000000e04047287 */ /* 0x000fe4000c000000 */
[----:B------:R-:W-:-:S04]  /*0dd0*/  USEL UR5, UR5, UR15, !UP0 ;  /* 0x0000000f05057287 */ /* 0x000fc8000c000000 */
[----:B0-----:R-:W-:Y:S01]  /*0de0*/  ISETP.LE.U32.AND P0, PT, R2, UR4, PT ;  /* 0x0000000402007c0c */ /* 0x001fe2000bf03070 */
[----:B------:R-:W-:Y:S02]  /*0df0*/  IMAD.U32 R2, RZ, RZ, UR4 ;  /* 0x00000004ff027e24 */ /* 0x000fe4000f8e00ff */
[----:B------:R-:W-:-:S05]  /*0e00*/  IMAD.U32 R0, RZ, RZ, UR5 ;  /* 0x00000005ff007e24 */ /* 0x000fca000f8e00ff */
[----:B------:R-:W-:Y:S01]  /*0e10*/  ISETP.GE.U32.AND.EX P0, PT, R0, R3, PT, P0 ;  /* 0x000000030000720c */ /* 0x000fe20003f06100 */
[----:B------:R-:W-:Y:S02]  /*0e20*/  IMAD.U32 R3, RZ, RZ, UR5 ;  /* 0x00000005ff037e24 */ /* 0x000fe4000f8e00ff */
[----:B------:R-:W-:-:S10]  /*0e30*/  IMAD.MOV.U32 R0, RZ, RZ, -0x1 ;  /* 0xffffffffff007424 */ /* 0x000fd400078e00ff */
[----:B------:R-:W-:Y:S05]  /*0e40*/  @P0 BRA `(.L_x_11) ;  /* 0x0000000400480947 */ /* 0x000fea0003800000 */
[----:B------:R-:W-:Y:S01]  /*0e50*/  ULDC.64 UR24, c[0x0][0x628] ;  /* 0x00018a0000187ab9 */ /* 0x000fe20000000a00 */
[C---:B------:R-:W-:Y:S01]  /*0e60*/  R2UR UR27, R2.reuse ;  /* 0x00000000021b72ca */ /* 0x040fe200000e0000 */
[----:B------:R-:W-:Y:S01]  /*0e70*/  ULDC UR26, c[0x0][0x630] ;  /* 0x00018c00001a7ab9 */ /* 0x000fe20000000800 */
[----:B------:R-:W-:Y:S02]  /*0e80*/  ISETP.NE.U32.AND P0, PT, RZ, UR24, PT ;  /* 0x00000018ff007c0c */ /* 0x000fe4000bf05070 */
[----:B------:R-:W-:Y:S02]  /*0e90*/  R2UR UR4, R2 ;  /* 0x00000000020472ca */ /* 0x000fe400000e0000 */
[----:B------:R-:W-:Y:S02]  /*0ea0*/  ISETP.NE.AND.EX P0, PT, RZ, UR25, PT, P0 ;  /* 0x00000019ff007c0c */ /* 0x000fe4000bf05300 */
[----:B------:R-:W-:-:S11]  /*0eb0*/  R2UR UR5, R3 ;  /* 0x00000000030572ca */ /* 0x000fd600000e0000 */
[----:B------:R-:W-:Y:S05]  /*0ec0*/  @!P0 BRA `(.L_x_12) ;  /* 0x0000000000308947 */ /* 0x000fea0003800000 */
[----:B------:R-:W-:Y:S01]  /*0ed0*/  R2UR UR4, R2 ;  /* 0x00000000020472ca */ /* 0x000fe200000e0000 */
[----:B------:R-:W-:Y:S01]  /*0ee0*/  ULDC UR11, c[0x0][0x634] ;  /* 0x00018d00000b7ab9 */ /* 0x000fe20000000800 */
[----:B------:R-:W-:-:S11]  /*0ef0*/  R2UR UR12, R3 ;  /* 0x00000000030c72ca */ /* 0x000fd600000e0000 */
[----:B------:R-:W-:-:S04]  /*0f00*/  UIADD3 UR11, UP1, UR4, UR11, URZ ;  /* 0x0000000b040b7290 */ /* 0x000fc8000ff3e03f */
[----:B------:R-:W-:-:S04]  /*0f10*/  UIADD3.X UR12, URZ, UR12, URZ, UP1, !UPT ;  /* 0x0000000c3f0c7290 */ /* 0x000fc80008ffe43f */
[----:B------:R-:W-:-:S04]  /*0f20*/  UIMAD.WIDE.U32 UR4, UR12, UR24, URZ ;  /* 0x000000180c0472a5 */ /* 0x000fc8000f8e003f */
[----:B------:R-:W-:Y:S02]  /*0f30*/  UIMAD.WIDE.U32 UR14, UP1, UR11, UR25, UR4 ;  /* 0x000000190b0e72a5 */ /* 0x000fe4000f820004 */
[----:B------:R-:W-:Y:S02]  /*0f40*/  UIMAD.WIDE.U32 UR4, UR11, UR24, URZ ;  /* 0x000000180b0472a5 */ /* 0x000fe4000f8e003f */
[----:B------:R-:W-:Y:S02]  /*0f50*/  UIADD3.X UR17, URZ, URZ, URZ, UP1, !UPT ;  /* 0x0000003f3f117290 */ /* 0x000fe40008ffe43f */
[----:B------:R-:W-:Y:S01]  /*0f60*/  UIADD3 URZ, UP1, UR5, UR14, URZ ;  /* 0x0000000e053f7290 */ /* 0x000fe2000ff3e03f */
[----:B------:R-:W-:-:S03]  /*0f70*/  UMOV UR16, UR15 ;  /* 0x0000000f00107c82 */ /* 0x000fc60008000000 */
[----:B------:R-:W-:-:S12]  /*0f80*/  UIMAD.WIDE.U32.X UR4, UR12, UR25, UR16, UP1 ;  /* 0x000000190c0472a5 */ /* 0x000fd800088e0410 */
.L_x_12:
[----:B------:R-:W-:Y:S01]  /*0f90*/  USHF.R.U64 UR4, UR4, UR26, UR5 ;  /* 0x0000001a04047299 */ /* 0x000fe20008001205 */
[----:B------:R-:W-:Y:S01]  /*0fa0*/  R2UR UR15, R3 ;  /* 0x00000000030f72ca */ /* 0x000fe200000e0000 */
[----:B------:R-:W-:Y:S02]  /*0fb0*/  USHF.R.U32.HI UR5, URZ, UR26, UR5 ;  /* 0x0000001a3f057299 */ /* 0x000fe40008011605 */
[----:B------:R-:W-:Y:S01]  /*0fc0*/  UIADD3 UR12, UP1, URZ, -UR4, URZ ;  /* 0x800000043f0c7290 */ /* 0x000fe2000ff3e03f */
[----:B------:R-:W-:Y:S01]  /*0fd0*/  ULDC.64 UR16, c[0x0][0x620] ;  /* 0x0001880000107ab9 */ /* 0x000fe20000000a00 */
[----:B------:R-:W-:Y:S02]  /*0fe0*/  UMOV UR14, UR27 ;  /* 0x0000001b000e7c82 */ /* 0x000fe40008000000 */
[----:B------:R-:W-:Y:S01]  /*0ff0*/  UIADD3.X UR5, URZ, ~UR5, URZ, UP1, !UPT ;  /* 0x800000053f057290 */ /* 0x000fe20008ffe43f */
[----:B------:R-:W-:Y:S01]  /*1000*/  ULDC UR11, c[0x0][0x618] ;  /* 0x00018600000b7ab9 */ /* 0x000fe20000000800 */
[----:B------:R-:W-:-:S02]  /*1010*/  @UP2 UIMAD UR8, UR19, UR10, UR9 ;  /* 0x0000000a130822a4 */ /* 0x000fc4000f8e0209 */
[----:B------:R-:W-:Y:S02]  /*1020*/  UIMAD UR5, UR5, UR16, URZ ;  /* 0x00000010050572a4 */ /* 0x000fe4000f8e023f */
[----:B------:R-:W-:Y:S02]  /*1030*/  UIMAD.WIDE.U32 UR14, UR12, UR16, UR14 ;  /* 0x000000100c0e72a5 */ /* 0x000fe4000f8e000e */
[----:B------:R-:W-:Y:S01]  /*1040*/  UIMAD UR12, UR12, UR17, UR5 ;  /* 0x000000110c0c72a4 */ /* 0x000fe2000f8e0205 */
[----:B------:R-:W-:Y:S01]  /*1050*/  ULDC UR16, c[0x0][0x608] ;  /* 0x0001820000107ab9 */ /* 0x000fe20000000800 */
[----:B------:R-:W-:Y:S02]  /*1060*/  ULDC UR28, c[0x0][0x658] ;  /* 0x00019600001c7ab9 */ /* 0x000fe40000000800 */
[----:B------:R-:W-:Y:S01]  /*1070*/  UIADD3 UR12, UR15, UR12, URZ ;  /* 0x0000000c0f0c7290 */ /* 0x000fe2000fffe03f */
[----:B------:R-:W-:Y:S01]  /*1080*/  UMOV UR9, 0xffffffff ;  /* 0xffffffff00097882 */ /* 0x000fe20000000000 */
[----:B------:R-:W-:-:S02]  /*1090*/  ULDC UR5, c[0x0][0x600] ;  /* 0x0001800000057ab9 */ /* 0x000fc40000000800 */
[----:B------:R-:W-:Y:S02]  /*10a0*/  USHF.R.U64 UR27, UR14, UR11, UR12 ;  /* 0x0000000b0e1b7299 */ /* 0x000fe4000800120c */
[----:B------:R-:W-:Y:S02]  /*10b0*/  USHF.R.U32.HI UR12, URZ, UR11, UR12 ;  /* 0x0000000b3f0c7299 */ /* 0x000fe4000801160c */
[----:B------:R-:W-:Y:S01]  /*10c0*/  USHF.L.U32 UR9, UR9, UR28, URZ ;  /* 0x0000001c09097299 */ /* 0x000fe2000800063f */
[----:B------:R-:W-:Y:S01]  /*10d0*/  ULDC.64 UR10, c[0x0][0x640] ;  /* 0x00019000000a7ab9 */ /* 0x000fe20000000a00 */
[----:B------:R-:W-:Y:S01]  /*10e0*/  USHF.R.U64 UR32, UR27, UR16, UR12 ;  /* 0x000000101b207299 */ /* 0x000fe2000800120c */
[----:B------:R-:W-:Y:S01]  /*10f0*/  ISETP.NE.U32.AND P0, PT, RZ, UR10, PT ;  /* 0x0000000aff007c0c */ /* 0x000fe2000bf05070 */
[----:B------:R-:W-:Y:S02]  /*1100*/  USHF.R.U32.HI UR12, URZ, UR16, UR12 ;  /* 0x000000103f0c7299 */ /* 0x000fe4000801160c */
[----:B------:R-:W-:Y:S01]  /*1110*/  UIADD3 UR26, UR5, -0x1, URZ ;  /* 0xffffffff051a7890 */ /* 0x000fe2000fffe03f */
[----:B------:R-:W-:Y:S01]  /*1120*/  ISETP.NE.AND.EX P0, PT, RZ, UR11, PT, P0 ;  /* 0x0000000bff007c0c */ /* 0x000fe2000bf05300 */
[----:B------:R-:W-:-:S02]  /*1130*/  USHF.R.U64 UR33, UR32, UR28, UR12 ;  /* 0x0000001c20217299 */ /* 0x000fc4000800120c */
[----:B------:R-:W-:Y:S02]  /*1140*/  USHF.R.U32.HI UR14, URZ, UR28, UR12 ;  /* 0x0000001c3f0e7299 */ /* 0x000fe4000801160c */
[----:B------:R-:W-:Y:S01]  /*1150*/  ULOP3.LUT UR12, URZ, UR9, URZ, 0x33, !UPT ;  /* 0x000000093f0c7292 */ /* 0x000fe2000f8e333f */
[----:B------:R-:W-:Y:S01]  /*1160*/  ULDC UR29, c[0x0][0x648] ;  /* 0x00019200001d7ab9 */ /* 0x000fe20000000800 */
[----:B------:R-:W-:Y:S01]  /*1170*/  ULDC UR30, c[0x0][0x638] ;  /* 0x00018e00001e7ab9 */ /* 0x000fe20000000800 */
[----:B------:R-:W-:Y:S01]  /*1180*/  UMOV UR31, 0x1 ;  /* 0x00000001001f7882 */ /* 0x000fe20000000000 */
[----:B------:R-:W-:-:S04]  /*1190*/  UMOV UR9, UR33 ;  /* 0x0000002100097c82 */ /* 0x000fc80008000000 */
[----:B------:R-:W-:Y:S05]  /*11a0*/  @!P0 BRA `(.L_x_13) ;  /* 0x0000000000308947 */ /* 0x000fea0003800000 */
[----:B------:R-:W-:Y:S02]  /*11b0*/  ULDC UR9, c[0x0][0x64c] ;  /* 0x0001930000097ab9 */ /* 0x000fe40000000800 */
        /* <DEDUP_REMOVED lines=8> */
[----:B------:R-:W-:-:S07]  /*1240*/  UIMAD.WIDE.U32.X UR10, UR19, UR11, UR24, UP1 ;  /* 0x0000000b130a72a5 */ /* 0x000fce00088e0418 */
[----:B------:R-:W-:Y:S01]  /*1250*/  UMOV UR9, UR10 ;  /* 0x0000000a00097c82 */ /* 0x000fe20008000000 */
[----:B------:R-:W-:-:S05]  /*1260*/  UMOV UR14, UR11 ;  /* 0x0000000b000e7c82 */ /* 0x000fca0008000000 */
.L_x_13:
[----:B------:R-:W-:Y:S01]  /*1270*/  USHF.R.U64 UR10, UR9, UR29, UR14 ;  /* 0x0000001d090a7299 */ /* 0x000fe2000800120e */
[----:B------:R-:W-:Y:S01]  /*1280*/  IMAD.MOV.U32 R13, RZ, RZ, 0x1 ;  /* 0x00000001ff0d7424 */ /* 0x000fe200078e00ff */
[----:B------:R-:W-:Y:S01]  /*1290*/  USHF.L.U32 UR9, UR31, UR28, URZ ;  /* 0x0000001c1f097299 */ /* 0x000fe2000800063f */
[----:B------:R-:W-:Y:S01]  /*12a0*/  IMAD.U32 R0, RZ, RZ, UR4 ;  /* 0x00000004ff007e24 */ /* 0x000fe2000f8e00ff */
[----:B------:R-:W-:Y:S02]  /*12b0*/  ULOP3.LUT UR12, UR32, UR12, URZ, 0xc0, !UPT ;  /* 0x0000000c200c7292 */ /* 0x000fe4000f8ec03f */
[----:B------:R-:W-:Y:S02]  /*12c0*/  UIADD3 UR11, -UR10, URZ, URZ ;  /* 0x0000003f0a0b7290 */ /* 0x000fe4000fffe13f */
[----:B------:R-:W-:Y:S02]  /*12d0*/  UIMAD UR12, UR9, UR10, UR12 ;  /* 0x0000000a090c72a4 */ /* 0x000fe4000f8e020c */
[----:B------:R-:W-:-:S02]  /*12e0*/  ULOP3.LUT UR26, UR27, UR26, URZ, 0xc0, !UPT ;  /* 0x0000001a1b1a7292 */ /* 0x000fc4000f8ec03f */
[----:B------:R-:W-:Y:S01]  /*12f0*/  UIMAD UR9, UR11, UR30, UR33 ;  /* 0x0000001e0b0972a4 */ /* 0x000fe2000f8e0221 */
[----:B------:R-:W-:Y:S02]  /*1300*/  ULDC UR10, c[0x0][0x610] ;  /* 0x00018400000a7ab9 */ /* 0x000fe40000000800 */
[----:B------:R-:W-:Y:S02]  /*1310*/  UIMAD UR8, UR12, UR10, UR8 ;  /* 0x0000000a0c0872a4 */ /* 0x000fe4000f8e0208 */
[----:B------:R-:W-:-:S04]  /*1320*/  UIMAD UR9, UR9, UR5, UR26 ;  /* 0x00000005090972a4 */ /* 0x000fc8000f8e021a */
[----:B------:R-:W-:Y:S02]  /*1330*/  USEL UR5, UR9, UR8, !UP2 ;  /* 0x0000000809057287 */ /* 0x000fe4000d000000 */
[----:B------:R-:W-:-:S04]  /*1340*/  USEL UR8, UR8, UR9, !UP2 ;  /* 0x0000000908087287 */ /* 0x000fc8000d000000 */
[----:B------:R-:W-:Y:S02]  /*1350*/  IMAD.U32 R4, RZ, RZ, UR5 ;  /* 0x00000005ff047e24 */ /* 0x000fe4000f8e00ff */
[----:B------:R-:W-:-:S07]  /*1360*/  IMAD.U32 R5, RZ, RZ, UR8 ;  /* 0x00000008ff057e24 */ /* 0x000fce000f8e00ff */
.L_x_11:
[----:B------:R-:W-:Y:S05]  /*1370*/  @!P1 BRA `(.L_x_14) ;  /* 0x00000000000c9947 */ /* 0x000fea0003800000 */
[----:B------:R-:W-:Y:S01]  /*1380*/  UCGABAR_WAIT ;  /* 0x0000000000007dc7 */ /* 0x000fe20008000000 */
[----:B------:R-:W-:Y:S01]  /*1390*/  CCTL.IVALL ;  /* 0x00000000ff00798f */ /* 0x000fe20002000000 */
[----:B------:R-:W-:Y:S05]  /*13a0*/  BRA `(.L_x_15) ;  /* 0x0000000000047947 */ /* 0x000fea0003800000 */
.L_x_14:
[----:B------:R-:W-:Y:S06]  /*13b0*/  BAR.SYNC.DEFER_BLOCKING 0x0 ;  /* 0x0000000000007b1d */ /* 0x000fec0000010000 */
.L_x_15:
[----:B------:R-:W-:Y:S02]  /*13c0*/  ULDC UR4, c[0x0][0x28c] ;  /* 0x0000a30000047ab9 */ /* 0x000fe40000000800 */
[----:B------:R-:W-:-:S04]  /*13d0*/  UIADD3 UR4, UR4, 0x1f, URZ ;  /* 0x0000001f04047890 */ /* 0x000fc8000fffe03f */
[----:B------:R-:W-:-:S04]  /*13e0*/  USHF.R.S32.HI UR5, URZ, 0x1f, UR4 ;  /* 0x0000001f3f057899 */ /* 0x000fc80008011404 */
[----:B------:R-:W-:-:S04]  /*13f0*/  ULEA.HI UR5, UR5, UR4, URZ, 0x5 ;  /* 0x0000000405057291 */ /* 0x000fc8000f8f283f */
[----:B------:R-:W-:Y:S01]  /*1400*/  USHF.R.S32.HI UR14, URZ, 0x5, UR5 ;  /* 0x000000053f0e7899 */ /* 0x000fe20008011405 */
[----:B------:R-:W-:Y:S11]  /*1410*/  @!P2 BRA `(.L_x_16) ;  /* 0x0000006c008ca947 */ /* 0x000ff60003800000 */
[----:B------:R-:W-:-:S06]  /*1420*/  UISETP.GT.U32.AND UP1, UPT, UR18, 0x1, UPT ;  /* 0x000000011200788c */ /* 0x000fcc000bf24070 */
[----:B------:R-:W-:-:S13]  /*1430*/  PLOP3.LUT P0, PT, PT, PT, UP1, 0x80, 0x0 ;  /* 0x000000000000781c */ /* 0x000fda0003f0f018 */
[----:B------:R-:W-:Y:S05]  /*1440*/  @P0 EXIT ;  /* 0x000000000000094d */ /* 0x000fea0003800000 */
.L_x_17:
[----:B------:R-:W-:-:S08]  /*1450*/  NOP ;  /* 0x0000000000007918 */ /* 0x000fd00000000000 */
[----:B------:R-:W0:Y:S02]  /*1460*/  USETMAXREG.TRY_ALLOC.CTAPOOL UP1, 0xe8 ;  /* 0x000000e8000079c8 */ /* 0x000e240008020600 */
[----:B0-----:R-:W-:-:S13]  /*1470*/  PLOP3.LUT P0, PT, PT, PT, UP1, 0x80, 0x0 ;  /* 0x000000000000781c */ /* 0x001fda0003f0f018 */
[----:B------:R-:W-:Y:S05]  /*1480*/  @!P0 BRA `(.L_x_17) ;  /* 0xfffffffc00f08947 */ /* 0x000fea000383ffff */
[----:B------:R-:W-:-:S13]  /*1490*/  LOP3.LUT P0, RZ, R13, 0xff, RZ, 0xc0, !PT ;  /* 0x000000ff0dff7812 */ /* 0x000fda000780c0ff */
[----:B------:R-:W-:Y:S05]  /*14a0*/  @!P0 EXIT ;  /* 0x000000000000894d */ /* 0x000fea0003800000 */
[----:B------:R-:W0:Y:S01]  /*14b0*/  S2UR UR5, SR_CgaCtaId ;  /* 0x00000000000579c3 */ /* 0x000e220000008800 */
[CC--:B------:R-:W-:Y:S01]  /*14c0*/  LEA.HI R8, R12.reuse, R9.reuse, RZ, 0x2 ;  /* 0x000000090c087211 */ /* 0x0c0fe200078f10ff */
[----:B------:R-:W-:Y:S01]  /*14d0*/  UMOV UR8, 0x400 ;  /* 0x0000040000087882 */ /* 0x000fe20000000000 */
[----:B------:R-:W-:Y:S01]  /*14e0*/  LEA.HI R17, R12, R9, RZ, 0x5 ;  /* 0x000000090c117211 */ /* 0x000fe200078f28ff */
[----:B------:R-:W-:Y:S01]  /*14f0*/  VIADD R12, R15, 0xffffffff ;  /* 0xffffffff0f0c7836 */ /* 0x000fe20000000000 */
[--C-:B------:R-:W-:Y:S01]  /*1500*/  SHF.R.S32.HI R13, RZ, 0x2, R8.reuse ;  /* 0x00000002ff0d7819 */ /* 0x100fe20000011408 */
[----:B------:R-:W-:Y:S01]  /*1510*/  USHF.R.U32.HI UR4, URZ, 0x2, UR14 ;  /* 0x000000023f047899 */ /* 0x000fe2000801160e */
[----:B------:R-:W-:Y:S01]  /*1520*/  SHF.R.S32.HI R16, RZ, 0x1f, R8 ;  /* 0x0000001fff107819 */ /* 0x000fe20000011408 */
[----:B------:R-:W-:Y:S01]  /*1530*/  ULOP3.LUT UR9, UR14, 0x3, URZ, 0xc0, !UPT ;  /* 0x000000030e097892 */ /* 0x000fe2000f8ec03f */
[----:B------:R-:W-:Y:S01]  /*1540*/  LOP3.LUT R14, R8, 0xfffffffc, RZ, 0xc0, !PT ;  /* 0xfffffffc080e7812 */ /* 0x000fe200078ec0ff */
[----:B------:R-:W-:Y:S01]  /*1550*/  UISETP.LT.AND UP1, UPT, UR14, 0x1, UPT ;  /* 0x000000010e00788c */ /* 0x000fe2000bf21270 */
[----:B------:R-:W-:Y:S01]  /*1560*/  LEA.HI R16, R16, R13, RZ, 0x3 ;  /* 0x0000000d10107211 */ /* 0x000fe200078f18ff */
[----:B------:R-:W-:Y:S01]  /*1570*/  ULOP3.LUT UR4, UR4, 0x1, URZ, 0xc0, !UPT ;  /* 0x0000000104047892 */ /* 0x000fe2000f8ec03f */
[C---:B------:R-:W-:Y:S01]  /*1580*/  ISETP.NE.AND P0, PT, R12.reuse, RZ, PT ;  /* 0x000000ff0c00720c */ /* 0x040fe20003f05270 */
[----:B------:R-:W-:Y:S01]  /*1590*/  IMAD.SHL.U32 R12, R12, 0x8, RZ ;  /* 0x000000080c0c7824 */ /* 0x000fe200078e00ff */
[----:B------:R-:W-:Y:S01]  /*15a0*/  LOP3.LUT R16, R16, 0xfffffff8, RZ, 0xc0, !PT ;  /* 0xfffffff810107812 */ /* 0x000fe200078ec0ff */
[----:B------:R-:W-:Y:S01]  /*15b0*/  IMAD.IADD R14, R9, 0x1, -R14 ;  /* 0x00000001090e7824 */ /* 0x000fe200078e0a0e */
[----:B------:R-:W-:Y:S01]  /*15c0*/  SHF.R.S32.HI R17, RZ, 0x5, R17 ;  /* 0x00000005ff117819 */ /* 0x000fe20000011411 */
[----:B------:R-:W-:Y:S01]  /*15d0*/  ULDC UR6, c[0x0][0x284] ;  /* 0x0000a10000067ab9 */ /* 0x000fe20000000800 */
[----:B------:R-:W-:Y:S01]  /*15e0*/  LOP3.LUT R12, R12, 0x8, RZ, 0xc0, !PT ;  /* 0x000000080c0c7812 */ /* 0x000fe200078ec0ff */
[----:B------:R-:W-:Y:S01]  /*15f0*/  IMAD.IADD R8, R13, 0x1, -R16 ;  /* 0x000000010d087824 */ /* 0x000fe200078e0a10 */
[----:B------:R-:W-:Y:S01]  /*1600*/  USEL UR9, UR9, URZ, !UP0 ;  /* 0x0000003f09097287 */ /* 0x000fe2000c000000 */
[----:B------:R-:W-:Y:S01]  /*1610*/  SEL R148, RZ, 0x1, P0 ;  /* 0x00000001ff947807 */ /* 0x000fe20000000000 */
[----:B------:R-:W-:Y:S01]  /*1620*/  USEL UR10, UR14, 0x1, UP1 ;  /* 0x000000010e0a7887 */ /* 0x000fe20008800000 */
[C-C-:B------:R-:W-:Y:S01]  /*1630*/  IMAD R13, R17.reuse, -0x10, -R8.reuse ;  /* 0xfffffff0110d7824 */ /* 0x140fe200078e0a08 */
[----:B0-----:R-:W-:Y:S01]  /*1640*/  ULEA UR8, UR5, UR8, 0x18 ;  /* 0x0000000805087291 */ /* 0x001fe2000f8ec03f */
[--C-:B------:R-:W-:Y:S01]  /*1650*/  SHF.R.S32.HI R9, RZ, 0x1f, R8.reuse ;  /* 0x0000001fff097819 */ /* 0x100fe20000011408 */
[----:B------:R-:W-:Y:S01]  /*1660*/  UISETP.EQ.U32.AND UP0, UPT, UR4, 0x1, !UP0 ;  /* 0x000000010400788c */ /* 0x000fe2000c702070 */
[C---:B------:R-:W-:Y:S01]  /*1670*/  LOP3.LUT R149, R12.reuse, 0x8, RZ, 0x3c, !PT ;  /* 0x000000080c957812 */ /* 0x040fe200078e3cff */
[----:B------:R-:W-:Y:S01]  /*1680*/  UIADD3 UR32, UR8, 0x50, URZ ;  /* 0x0000005008207890 */ /* 0x000fe2000fffe03f */
[----:B------:R-:W-:Y:S01]  /*1690*/  LOP3.LUT R16, R12, 0x18, RZ, 0x3c, !PT ;  /* 0x000000180c107812 */ /* 0x000fe200078e3cff */
[----:B------:R-:W-:Y:S01]  /*16a0*/  IMAD.WIDE R8, R17, 0x10, R8 ;  /* 0x0000001011087825 */ /* 0x000fe200078e0208 */
[----:B------:R-:W-:-:S02]  /*16b0*/  ULOP3.LUT UR30, UR7, 0x1, URZ, 0xfc, !UPT ;  /* 0x00000001071e7892 */ /* 0x000fc4000f8efc3f */
[----:B------:R-:W-:Y:S01]  /*16c0*/  USHF.L.U32 UR31, UR14, 0x1, URZ ;  /* 0x000000010e1f7899 */ /* 0x000fe2000800063f */
[----:B------:R-:W-:Y:S01]  /*16d0*/  LEA R15, R15, UR32, 0x3 ;  /* 0x000000200f0f7c11 */ /* 0x000fe2000f8e18ff */
[----:B------:R-:W-:Y:S01]  /*16e0*/  VIADD R17, R13, UR6 ;  /* 0x000000060d117c36 */ /* 0x000fe20008000000 */
[----:B------:R-:W-:Y:S02]  /*16f0*/  UIADD3 UR10, -UR10, UR14, URZ ;  /* 0x0000000e0a0a7290 */ /* 0x000fe4000fffe13f */
[----:B------:R-:W-:-:S12]  /*1700*/  USEL UR11, URZ, 0x1, !UP0 ;  /* 0x000000013f0b7887 */ /* 0x000fd8000c000000 */
.L_x_172:
[----:B------:R-:W-:Y:S01]  /*1710*/  SHF.L.U32 R12, R148, 0x1f, RZ ;  /* 0x0000001f940c7819 */ /* 0x000fe200000006ff */
[----:B------:R-:W0:Y:S01]  /*1720*/  LDC R13, c[0x0][0x28c] ;  /* 0x0000a300ff0d7b82 */ /* 0x000e220000000800 */
[----:B------:R-:W-:Y:S01]  /*1730*/  UMOV UR4, URZ ;  /* 0x0000003f00047c82 */ /* 0x000fe20008000000 */
[----:B------:R-:W-:Y:S01]  /*1740*/  UMOV UR12, UR9 ;  /* 0x00000009000c7c82 */ /* 0x000fe20008000000 */
[----:B-1----:R-:W1:Y:S01]  /*1750*/  SYNCS.PHASECHK.TRANS64.TRYWAIT P0, [R15+URZ+-0x8], R12 ;  /* 0xfffff80c0f0075a7 */ /* 0x002e62000800017f */
[----:B0-----:R-:W-:Y:S01]  /*1760*/  ISETP.GE.AND P1, PT, R13, 0x1, PT ;  /* 0x000000010d00780c */ /* 0x001fe20003f26270 */
[----:B-1-3--:R-:W-:-:S12]  /*1770*/  @!P0 BRA `(.L_x_18) ;  /* 0x0000007800fc8947 */ /* 0x00afd80003800000 */
.L_x_194:
[----:B------:R-:W-:Y:S01]  /*1780*/  UMOV UR5, URZ ;  /* 0x0000003f00057c82 */ /* 0x000fe20008000000 */
[----:B------:R-:W-:Y:S01]  /*1790*/  UMOV UR6, URZ ;  /* 0x0000003f00067c82 */ /* 0x000fe20008000000 */
[----:B------:R-:W-:Y:S02]  /*17a0*/  CS2R R20, SRZ ;  /* 0x0000000000147805 */ /* 0x000fe4000001ff00 */
[----:B------:R-:W-:Y:S02]  /*17b0*/  CS2R R18, SRZ ;  /* 0x0000000000127805 */ /* 0x000fe4000001ff00 */
[----:B------:R-:W-:Y:S02]  /*17c0*/  CS2R R22, SRZ ;  /* 0x0000000000167805 */ /* 0x000fe4000001ff00 */
[----:B------:R-:W-:Y:S02]  /*17d0*/  CS2R R90, SRZ ;  /* 0x00000000005a7805 */ /* 0x000fe4000001ff00 */
[----:B------:R-:W-:-:S02]  /*17e0*/  CS2R R88, SRZ ;  /* 0x0000000000587805 */ /* 0x000fc4000001ff00 */
[----:B------:R-:W-:Y:S02]  /*17f0*/  CS2R R92, SRZ ;  /* 0x00000000005c7805 */ /* 0x000fe4000001ff00 */
        /* <DEDUP_REMOVED lines=25> */
[----:B------:R-:W-:Y:S01]  /*1990*/  CS2R R144, SRZ ;  /* 0x0000000000907805 */ /* 0x000fe2000001ff00 */
[----:B------:R-:W-:Y:S01]  /*19a0*/  IMAD.U32 R150, RZ, RZ, UR11 ;  /* 0x0000000bff967e24 */ /* 0x000fe2000f8e00ff */
        /* <DEDUP_REMOVED lines=31> */
[----:B------:R-:W-:Y:S01]  /*1ba0*/  CS2R R86, SRZ ;  /* 0x0000000000567805 */ /* 0x000fe2000001ff00 */
[----:B------:R-:W-:Y:S06]  /*1bb0*/  @!P1 BRA `(.L_x_19) ;  /* 0x0000000800289947 */ /* 0x000fec0003800000 */
[----:B------:R-:W-:-:S06]  /*1bc0*/  UISETP.NE.AND UP0, UPT, UR30, 0x3, UPT ;  /* 0x000000031e00788c */ /* 0x000fcc000bf05270 */
[----:B------:R-:W-:-:S13]  /*1bd0*/  PLOP3.LUT P1, PT, PT, PT, UP0, 0x80, 0x0 ;  /* 0x000000000000781c */ /* 0x000fda0003f2f008 */
[----:B------:R-:W-:Y:S05]  /*1be0*/  @!P1 BRA `(.L_x_20) ;  /* 0x0000000000049947 */ /* 0x000fea0003800000 */
[----:B------:R-:W-:Y:S01]  /*1bf0*/  BPT.TRAP 0x1 ;  /* 0x000000040000795c */ /* 0x000fe20000300000 */
.L_x_20:
[----:B------:R-:W-:Y:S01]  /*1c00*/  ULEA UR4, UR9, UR8, 0x3 ;  /* 0x0000000809047291 */ /* 0x000fe2000f8e183f */
[----:B0-----:R-:W-:-:S05]  /*1c10*/  IMAD.U32 R12, RZ, RZ, UR11 ;  /* 0x0000000bff0c7e24 */ /* 0x001fca000f8e00ff */
[----:B------:R-:W-:-:S04]  /*1c20*/  SHF.L.U32 R12, R12, 0x1f, RZ ;  /* 0x0000001f0c0c7819 */ /* 0x000fc800000006ff */
[----:B------:R0:W1:Y:S01]  /*1c30*/  SYNCS.PHASECHK.TRANS64.TRYWAIT P0, [UR4], R12 ;  /* 0x0000000cff0075a7 */ /* 0x0000620008000144 */
[----:B------:R-:W-:Y:S05]  /*1c40*/  @!P1 BRA `(.L_x_21) ;  /* 0x0000000000049947 */ /* 0x000fea0003800000 */
[----:B------:R-:W-:Y:S01]  /*1c50*/  BPT.TRAP 0x1 ;  /* 0x000000040000795c */ /* 0x000fe20000300000 */
.L_x_21:
[----:B-1----:R-:W-:Y:S05]  /*1c60*/  @P0 BRA `(.L_x_22) ;  /* 0x0000000000080947 */ /* 0x002fea0003800000 */
[----:B------:R-:W1:Y:S02]  /*1c70*/  SYNCS.PHASECHK.TRANS64.TRYWAIT P0, [UR4], R12 ;  /* 0x0000000cff0075a7 */ /* 0x000e640008000144 */
[----:B-1----:R-:W-:Y:S05]  /*1c80*/  @!P0 BRA `(.L_x_23) ;  /* 0x0000007400cc8947 */ /* 0x002fea0003800000 */
.L_x_22:
[----:B------:R-:W-:Y:S01]  /*1c90*/  UIADD3 UR5, UR8, 0x2180, URZ ;  /* 0x0000218008057890 */ /* 0x000fe2000fffe03f */
[----:B------:R-:W-:Y:S01]  /*1ca0*/  WARPGROUP.ARRIVE ;  /* 0x00000000000079c5 */ /* 0x000fe20000000000 */
[----:B------:R-:W-:Y:S01]  /*1cb0*/  UIADD3 UR4, UR8, 0x180, URZ ;  /* 0x0000018008047890 */ /* 0x000fe2000fffe03f */
[----:B------:R-:W-:Y:S01]  /*1cc0*/  CS2R R20, SRZ ;  /* 0x0000000000147805 */ /* 0x000fe2000001ff00 */
[----:B------:R-:W-:Y:S01]  /*1cd0*/  USHF.R.U32.HI UR5, URZ, 0x4, UR5 ;  /* 0x000000043f057899 */ /* 0x000fe20008011605 */
[----:B------:R-:W-:Y:S01]  /*1ce0*/  CS2R R18, SRZ ;  /* 0x0000000000127805 */ /* 0x000fe2000001ff00 */
[----:B------:R-:W-:Y:S01]  /*1cf0*/  USHF.R.U32.HI UR4, URZ, 0x4, UR4 ;  /* 0x000000043f047899 */ /* 0x000fe20008011604 */
[----:B------:R-:W-:Y:S01]  /*1d00*/  CS2R R22, SRZ ;  /* 0x0000000000167805 */ /* 0x000fe2000001ff00 */
[----:B------:R-:W-:Y:S01]  /*1d10*/  ULOP3.LUT UR5, UR5, 0x3fff, URZ, 0xc0, !UPT ;  /* 0x00003fff05057892 */ /* 0x000fe2000f8ec03f */
[----:B------:R-:W-:Y:S01]  /*1d20*/  CS2R R90, SRZ ;  /* 0x00000000005a7805 */ /* 0x000fe2000001ff00 */
[----:B------:R-:W-:Y:S01]  /*1d30*/  ULOP3.LUT UR4, UR4, 0x3fff, URZ, 0xc0, !UPT ;  /* 0x00003fff04047892 */ /* 0x000fe2000f8ec03f */
[----:B------:R-:W-:Y:S01]  /*1d40*/  CS2R R88, SRZ ;  /* 0x0000000000587805 */ /* 0x000fe2000001ff00 */
[----:B------:R-:W-:Y:S01]  /*1d50*/  ULOP3.LUT UR5, UR5, 0x10000, URZ, 0xfc, !UPT ;  /* 0x0001000005057892 */ /* 0x000fe2000f8efc3f */
[----:B------:R-:W-:Y:S01]  /*1d60*/  CS2R R92, SRZ ;  /* 0x00000000005c7805 */ /* 0x000fe2000001ff00 */
[----:B------:R-:W-:Y:S01]  /*1d70*/  ULOP3.LUT UR4, UR4, 0x10000, URZ, 0xfc, !UPT ;  /* 0x0001000004047892 */ /* 0x000fe2000f8efc3f */
[----:B------:R-:W-:Y:S01]  /*1d80*/  CS2R R94, SRZ ;  /* 0x00000000005e7805 */ /* 0x000fe2000001ff00 */
[----:B------:R-:W-:Y:S01]  /*1d90*/  ULEA UR18, UR9, UR5, 0x8 ;  /* 0x0000000509127291 */ /* 0x000fe2000f8e403f */
[----:B------:R-:W-:Y:S01]  /*1da0*/  CS2R R96, SRZ ;  /* 0x0000000000607805 */ /* 0x000fe2000001ff00 */
[----:B------:R-:W-:Y:S01]  /*1db0*/  ULEA UR16, UR9, UR4, 0x7 ;  /* 0x0000000409107291 */ /* 0x000fe2000f8e383f */
[----:B------:R-:W-:Y:S01]  /*1dc0*/  CS2R R98, SRZ ;  /* 0x0000000000627805 */ /* 0x000fe2000001ff00 */
[----:B------:R-:W-:Y:S01]  /*1dd0*/  ULDC UR5, c[0x0][0x50c] ;  /* 0x0001430000057ab9 */ /* 0x000fe20000000800 */
[----:B------:R-:W-:Y:S01]  /*1de0*/  UMOV UR17, 0xc0000010 ;  /* 0xc000001000117882 */ /* 0x000fe20000000000 */
[----:B------:R-:W-:Y:S01]  /*1df0*/  UISETP.NE.AND UP0, UPT, UR5, 0x1, UPT ;  /* 0x000000010500788c */ /* 0x000fe2000bf05270 */
[----:B------:R-:W-:Y:S01]  /*1e00*/  CS2R R100, SRZ ;  /* 0x0000000000647805 */ /* 0x000fe2000001ff00 */
[----:B------:R-:W-:Y:S01]  /*1e10*/  UMOV UR19, 0xc0000010 ;  /* 0xc000001000137882 */ /* 0x000fe20000000000 */
[----:B------:R-:W-:Y:S01]  /*1e20*/  UMOV UR4, 0x1 ;  /* 0x0000000100047882 */ /* 0x000fe20000000000 */
[----:B------:R-:W-:Y:S01]  /*1e30*/  USEL UR5, URZ, 0x1, UP0 ;  /* 0x000000013f057887 */ /* 0x000fe20008000000 */
[----:B------:R-:W-:Y:S01]  /*1e40*/  QGMMA.64x128x32.F32.E4M3.E4M3 R24, gdesc[UR16], RZ, !UPT, gsb0 ;  /* 0x01e00000101879f3 */ /* 0x000fe2000c0008ff */
[----:B------:R-:W-:-:S02]  /*1e50*/  CS2R R102, SRZ ;  /* 0x0000000000667805 */ /* 0x000fc4000001ff00 */
[----:B------:R-:W-:Y:S02]  /*1e60*/  CS2R R104, SRZ ;  /* 0x0000000000687805 */ /* 0x000fe4000001ff00 */
[----:B------:R-:W-:Y:S02]  /*1e70*/  CS2R R106, SRZ ;  /* 0x00000000006a7805 */ /* 0x000fe4000001ff00 */
[----:B------:R-:W-:Y:S02]  /*1e80*/  CS2R R108, SRZ ;  /* 0x00000000006c7805 */ /* 0x000fe4000001ff00 */
[----:B------:R-:W-:Y:S02]  /*1e90*/  ISETP.NE.AND P0, PT, RZ, UR5, PT ;  /* 0x00000005ff007c0c */ /* 0x000fe4000bf05270 */
        /* <DEDUP_REMOVED lines=17> */
[----:B------:R-:W-:Y:S01]  /*1fb0*/  CS2R R144, SRZ ;  /* 0x0000000000907805 */ /* 0x000fe2000001ff00 */
[----:B------:R-:W-:Y:S06]  /*1fc0*/  @!P0 BRA `(.L_x_24) ;  /* 0x0000000400088947 */ /* 0x000fec0003800000 */
[----:B------:R-:W-:Y:S02]  /*1fd0*/  WARPGROUP.DEPBAR.LE gsb0, 0x0 ;  /* 0x00008000000079c5 */ /* 0x000fe40000010000 */
[----:B------:R-:W-:-:S01]  /*1fe0*/  FADD R145, RZ, R24 ;  /* 0x00000018ff917221 */ /* 0x000fc20000000000 */
[----:B------:R-:W-:Y:S01]  /*1ff0*/  FADD R144, RZ, R25 ;  /* 0x00000019ff907221 */ /* 0x000fe20000000000 */
        /* <DEDUP_REMOVED lines=62> */
[----:B------:R-:W-:-:S06]  /*23e0*/  UMOV UR4, URZ ;  /* 0x0000003f00047c82 */ /* 0x000fcc0008000000 */
.L_x_24:
[----:B------:R-:W-:-:S04]  /*23f0*/  UIADD3 UR12, UR9, 0x1, URZ ;  /* 0x00000001090c7890 */ /* 0x000fc8000fffe03f */
[----:B------:R-:W-:-:S04]  /*2400*/  UISETP.NE.AND UP0, UPT, UR12, 0x4, UPT ;  /* 0x000000040c00788c */ /* 0x000fc8000bf05270 */
[----:B------:R-:W-:Y:S02]  /*2410*/  USEL UR6, URZ, 0x1, UP0 ;  /* 0x000000013f067887 */ /* 0x000fe40008000000 */
[----:B------:R-:W-:Y:S02]  /*2420*/  USEL UR12, UR12, URZ, UP0 ;  /* 0x0000003f0c0c7287 */ /* 0x000fe40008000000 */
[----:B------:R-:W-:-:S06]  /*2430*/  ULOP3.LUT UR6, UR11, UR6, URZ, 0x3c, !UPT ;  /* 0x000000060b067292 */ /* 0x000fcc000f8e3c3f */
[----:B------:R-:W-:Y:S01]  /*2440*/  IMAD.U32 R150, RZ, RZ, UR6 ;  /* 0x00000006ff967e24 */ /* 0x000fe2000f8e00ff */
[----:B------:R-:W-:-:S06]  /*2450*/  UMOV UR6, 0x1 ;  /* 0x0000000100067882 */ /* 0x000fcc0000000000 */
.L_x_19:
[----:B------:R-:W-:-:S06]  /*2460*/  UISETP.GE.AND UP0, UPT, UR10, 0x1, UPT ;  /* 0x000000010a00788c */ /* 0x000fcc000bf06270 */
[----:B------:R-:W-:-:S13]  /*2470*/  PLOP3.LUT P0, PT, PT, PT, UP0, 0x80, 0x0 ;  /* 0x000000000000781c */ /* 0x000fda0003f0f008 */
[----:B------:R-:W-:Y:S05]  /*2480*/  @!P0 BRA `(.L_x_25) ;  /* 0x0000000400fc8947 */ /* 0x000fea0003800000 */
[----:B01----:R-:W-:Y:S01]  /*2490*/  IMAD.U32 R12, RZ, RZ, UR10 ;  /* 0x0000000aff0c7e24 */ /* 0x003fe2000f8e00ff */
[----:B------:R-:W-:Y:S01]  /*24a0*/  ULDC UR24, c[0x0][0x50c] ;  /* 0x0001430000187ab9 */ /* 0x000fe20000000800 */
[----:B------:R-:W-:-:S07]  /*24b0*/  IMAD.U32 R13, RZ, RZ, UR9 ;  /* 0x00000009ff0d7e24 */ /* 0x000fce000f8e00ff */
.L_x_33:
[----:B------:R-:W-:-:S06]  /*24c0*/  UISETP.NE.AND UP0, UPT, UR30, 0x3, UPT ;  /* 0x000000031e00788c */ /* 0x000fcc000bf05270 */
[----:B------:R-:W-:-:S13]  /*24d0*/  PLOP3.LUT P1, PT, PT, PT, UP0, 0x80, 0x0 ;  /* 0x000000000000781c */ /* 0x000fda0003f2f008 */
[----:B------:R-:W-:Y:S05]  /*24e0*/  @!P1 BRA `(.L_x_26) ;  /* 0x0000000000049947 */ /* 0x000fea0003800000 */
[----:B------:R-:W-:Y:S01]  /*24f0*/  BPT.TRAP 0x1 ;  /* 0x000000040000795c */ /* 0x000fe20000300000 */
.L_x_26:
[----:B------:R-:W-:Y:S01]  /*2500*/  ULEA UR15, UR12, UR8, 0x3 ;  /* 0x000000080c0f7291 */ /* 0x000fe2000f8e183f */
[----:B------:R-:W-:-:S08]  /*2510*/  SHF.L.U32 R146, R150, 0x1f, RZ ;  /* 0x0000001f96927819 */ /* 0x000fd000000006ff */
[----:B------:R0:W1:Y:S01]  /*2520*/  SYNCS.PHASECHK.TRANS64.TRYWAIT P0, [UR15], R146 ;  /* 0x00000092ff0075a7 */ /* 0x000062000800014f */
[----:B------:R-:W-:Y:S05]  /*2530*/  @!P1 BRA `(.L_x_27) ;  /* 0x0000000000049947 */ /* 0x000fea0003800000 */
[----:B------:R-:W-:Y:S01]  /*2540*/  BPT.TRAP 0x1 ;  /* 0x000000040000795c */ /* 0x000fe20000300000 */
.L_x_27:
[----:B-1----:R-:W-:Y:S05]  /*2550*/  @P0 BRA `(.L_x_28) ;  /* 0x0000000000080947 */ /* 0x002fea0003800000 */
[----:B------:R-:W1:Y:S02]  /*2560*/  SYNCS.PHASECHK.TRANS64.TRYWAIT P0, [UR15], R146 ;  /* 0x00000092ff0075a7 */ /* 0x000e64000800014f */
[----:B-1----:R-:W-:Y:S05]  /*2570*/  @!P0 BRA `(.L_x_29) ;  /* 0x0000006c00a88947 */ /* 0x002fea0003800000 */
.L_x_28:
[----:B------:R-:W-:Y:S01]  /*2580*/  UIADD3 UR15, UR8, 0x180, URZ ;  /* 0x00000180080f7890 */ /* 0x000fe2000fffe03f */
[----:B------:R-:W-:Y:S01]  /*2590*/  WARPGROUP.ARRIVE ;  /* 0x00000000000079c5 */ /* 0x000fe20000000000 */
[----:B------:R-:W-:Y:S02]  /*25a0*/  UIADD3 UR16, UR8, 0x2180, URZ ;  /* 0x0000218008107890 */ /* 0x000fe4000fffe03f */
[----:B------:R-:W-:Y:S02]  /*25b0*/  USHF.R.U32.HI UR15, URZ, 0x4, UR15 ;  /* 0x000000043f0f7899 */ /* 0x000fe4000801160f */
[----:B------:R-:W-:Y:S02]  /*25c0*/  USHF.R.U32.HI UR16, URZ, 0x4, UR16 ;  /* 0x000000043f107899 */ /* 0x000fe40008011610 */
[----:B------:R-:W-:Y:S02]  /*25d0*/  UISETP.NE.AND UP0, UPT, UR5, URZ, UPT ;  /* 0x0000003f0500728c */ /* 0x000fe4000bf05270 */
[----:B------:R-:W-:-:S02]  /*25e0*/  ULOP3.LUT UR15, UR15, 0x3fff, URZ, 0xc0, !UPT ;  /* 0x00003fff0f0f7892 */ /* 0x000fc4000f8ec03f */
[----:B------:R-:W-:Y:S02]  /*25f0*/  ULOP3.LUT UR16, UR16, 0x3fff, URZ, 0xc0, !UPT ;  /* 0x00003fff10107892 */ /* 0x000fe4000f8ec03f */
[----:B------:R-:W-:Y:S02]  /*2600*/  USEL UR6, UR6, URZ, !UP0 ;  /* 0x0000003f06067287 */ /* 0x000fe4000c000000 */
[----:B------:R-:W-:Y:S02]  /*2610*/  ULOP3.LUT UR15, UR15, 0x10000, URZ, 0xfc, !UPT ;  /* 0x000100000f0f7892 */ /* 0x000fe4000f8efc3f */
[----:B------:R-:W-:Y:S02]  /*2620*/  ULOP3.LUT UR18, UR16, 0x10000, URZ, 0xfc, !UPT ;  /* 0x0001000010127892 */ /* 0x000fe4000f8efc3f */
[----:B------:R-:W-:Y:S02]  /*2630*/  UISETP.NE.U32.AND UP0, UPT, UR6, URZ, UPT ;  /* 0x0000003f0600728c */ /* 0x000fe4000bf05070 */
[----:B------:R-:W-:-:S02]  /*2640*/  ULEA UR16, UR12, UR15, 0x7 ;  /* 0x0000000f0c107291 */ /* 0x000fc4000f8e383f */
[----:B------:R-:W-:Y:S01]  /*2650*/  ULEA UR18, UR12, UR18, 0x8 ;  /* 0x000000120c127291 */ /* 0x000fe2000f8e403f */
[----:B------:R-:W-:Y:S01]  /*2660*/  UMOV UR17, 0xc0000010 ;  /* 0xc000001000117882 */ /* 0x000fe20000000000 */
[----:B------:R-:W-:Y:S01]  /*2670*/  UMOV UR19, 0xc0000010 ;  /* 0xc000001000137882 */ /* 0x000fe20000000000 */
[----:B------:R-:W-:-:S06]  /*2680*/  UIADD3 UR4, UR4, 0x1, URZ ;  /* 0x0000000104047890 */ /* 0x000fcc000fffe03f */
[----:B------:R-:W-:Y:S01]  /*2690*/  QGMMA.64x128x32.F32.E4M3.E4M3 R24, gdesc[UR16], R24, UP0, gsb0 ;  /* 0x01e00000101879f3 */ /* 0x000fe2000b800818 */
[----:B------:R-:W-:-:S04]  /*26a0*/  UISETP.NE.AND UP0, UPT, UR4, UR24, UPT ;  /* 0x000000180400728c */ /* 0x000fc8000bf05270 */
[----:B------:R-:W-:-:S06]  /*26b0*/  USEL UR5, URZ, 0x1, UP0 ;  /* 0x000000013f057887 */ /* 0x000fcc0008000000 */
[----:B------:R-:W-:Y:S01]  /*26c0*/  ISETP.NE.AND P0, PT, RZ, UR5, PT ;  /* 0x00000005ff007c0c */ /* 0x000fe2000bf05270 */
[----:B------:R-:W-:-:S12]  /*26d0*/  WARPGROUP.DEPBAR.LE gsb0, 0x1 ;  /* 0x00008000000079c5 */ /* 0x000fd80000010100 */
[----:B------:R-:W-:Y:S05]  /*26e0*/  @!P0 BRA `(.L_x_30) ;  /* 0x0000000400088947 */ /* 0x000fea0003800000 */
[----:B------:R-:W-:Y:S02]  /*26f0*/  WARPGROUP.DEPBAR.LE gsb0, 0x0 ;  /* 0x00008000000079c5 */ /* 0x000fe40000010000 */
[----:B------:R-:W-:-:S01]  /*2700*/  FADD R145, R24, R145 ;  /* 0x0000009118917221 */ /* 0x000fc20000000000 */
[----:B------:R-:W-:Y:S01]  /*2710*/  FADD R144, R25, R144 ;  /* 0x0000009019907221 */ /* 0x000fe20000000000 */
        /* <DEDUP_REMOVED lines=62> */
[----:B------:R-:W-:-:S06]  /*2b00*/  UMOV UR4, URZ ;  /* 0x0000003f00047c82 */ /* 0x000fcc0008000000 */
.L_x_30:
[----:B------:R-:W-:Y:S05]  /*2b10*/  @!P1 BRA `(.L_x_31) ;  /* 0x0000000000049947 */ /* 0x000fea0003800000 */
[----:B------:R-:W-:Y:S01]  /*2b20*/  BPT.TRAP 0x1 ;  /* 0x000000040000795c */ /* 0x000fe20000300000 */
.L_x_31:
[----:B------:R-:W-:Y:S01]  /*2b30*/  ISETP.NE.AND P0, PT, R7, RZ, PT ;  /* 0x000000ff0700720c */ /* 0x000fe20003f05270 */
[----:B------:R-:W-:-:S12]  /*2b40*/  UISETP.GT.U32.AND UP0, UPT, UR7, 0x1, UPT ;  /* 0x000000010700788c */ /* 0x000fd8000bf04070 */
[----:B01----:R-:W-:-:S05]  /*2b50*/  @P0 LEA R146, R13, UR8, 0x3 ;  /* 0x000000080d920c11 */ /* 0x003fca000f8e18ff */
[----:B------:R-:W-:-:S05]  /*2b60*/  @P0 VIADD R147, R146, 0x20 ;  /* 0x0000002092930836 */ /* 0x000fca0000000000 */
[----:B------:R-:W-:-:S04]  /*2b70*/  @P0 PRMT R147, R6, 0x654, R147 ;  /* 0x0000065406930816 */ /* 0x000fc80000000093 */
[----:B------:R0:W-:Y:S01]  /*2b80*/  @P0 SYNCS.ARRIVE.TRANS64.RED.A1T0 RZ, [R147+URZ], RZ ;  /* 0x000000ff93ff09a7 */ /* 0x0001e2000810043f */
[----:B------:R-:W-:-:S13]  /*2b90*/  PLOP3.LUT P0, PT, PT, PT, UP0, 0x80, 0x0 ;  /* 0x000000000000781c */ /* 0x000fda0003f0f008 */
[----:B0-----:R-:W-:Y:S05]  /*2ba0*/  @P0 BRA `(.L_x_32) ;  /* 0x0000000000040947 */ /* 0x001fea0003800000 */
[----:B------:R-:W-:Y:S01]  /*2bb0*/  BPT.TRAP 0x1 ;  /* 0x000000040000795c */ /* 0x000fe20000300000 */
.L_x_32:
[----:B------:R-:W-:Y:S01]  /*2bc0*/  UIADD3 UR12, UR12, 0x1, URZ ;  /* 0x000000010c0c7890 */ /* 0x000fe2000fffe03f */
[C---:B------:R-:W-:Y:S01]  /*2bd0*/  ISETP.GT.AND P1, PT, R12.reuse, 0x1, PT ;  /* 0x000000010c00780c */ /* 0x040fe20003f24270 */
[----:B------:R-:W-:Y:S02]  /*2be0*/  VIADD R13, R13, 0x1 ;  /* 0x000000010d0d7836 */ /* 0x000fe40000000000 */
[----:B------:R-:W-:Y:S01]  /*2bf0*/  UISETP.NE.AND UP0, UPT, UR12, 0x4, UPT ;  /* 0x000000040c00788c */ /* 0x000fe2000bf05270 */
[----:B------:R-:W-:Y:S02]  /*2c00*/  VIADD R12, R12, 0xffffffff ;  /* 0xffffffff0c0c7836 */ /* 0x000fe40000000000 */
[C---:B------:R-:W-:Y:S01]  /*2c10*/  ISETP.NE.AND P0, PT, R13.reuse, 0x4, PT ;  /* 0x000000040d00780c */ /* 0x040fe20003f05270 */
[----:B------:R-:W-:Y:S02]  /*2c20*/  USEL UR6, URZ, 0x1, UP0 ;  /* 0x000000013f067887 */ /* 0x000fe40008000000 */
[----:B------:R-:W-:Y:S01]  /*2c30*/  USEL UR12, UR12, URZ, UP0 ;  /* 0x0000003f0c0c7287 */ /* 0x000fe20008000000 */
[----:B------:R-:W-:-:S03]  /*2c40*/  SEL R13, R13, RZ, P0 ;  /* 0x000000ff0d0d7207 */ /* 0x000fc60000000000 */
[----:B------:R-:W-:Y:S01]  /*2c50*/  LOP3.LUT R150, R150, UR6, RZ, 0x3c, !PT ;  /* 0x0000000696967c12 */ /* 0x000fe2000f8e3cff */
[----:B------:R-:W-:Y:S01]  /*2c60*/  UMOV UR6, 0x1 ;  /* 0x0000000100067882 */ /* 0x000fe20000000000 */
[----:B------:R-:W-:Y:S06]  /*2c70*/  @P1 BRA `(.L_x_33) ;  /* 0xfffffff800101947 */ /* 0x000fec000383ffff */
.L_x_25:
[----:B------:R-:W-:Y:S01]  /*2c80*/  UISETP.NE.AND UP0, UPT, UR4, URZ, UPT ;  /* 0x0000003f0400728c */ /* 0x000fe2000bf05270 */
[----:B01----:R-:W0:Y:S03]  /*2c90*/  LDC R12, c[0x0][0x28c] ;  /* 0x0000a300ff0c7b82 */ /* 0x003e260000000800 */
[----:B------:R-:W-:-:S06]  /*2ca0*/  USEL UR4, URZ, 0x1, !UP0 ;  /* 0x000000013f047887 */ /* 0x000fcc000c000000 */
[----:B------:R-:W-:-:S13]  /*2cb0*/  ISETP.NE.AND P0, PT, RZ, UR4, PT ;  /* 0x00000004ff007c0c */ /* 0x000fda000bf05270 */
[----:B------:R-:W-:Y:S05]  /*2cc0*/  @!P0 BRA `(.L_x_34) ;  /* 0x0000000400048947 */ /* 0x000fea0003800000 */
[----:B------:R-:W-:Y:S02]  /*2cd0*/  WARPGROUP.DEPBAR.LE gsb0, 0x0 ;  /* 0x00008000000079c5 */ /* 0x000fe40000010000 */
[----:B------:R-:W-:Y:S01]  /*2ce0*/  FADD R145, R24, R145 ;  /* 0x0000009118917221 */ /* 0x000fe20000000000 */
        /* <DEDUP_REMOVED lines=62> */
[----:B------:R-:W-:-:S07]  /*30d0*/  FADD R20, R20, R87 ;  /* 0x0000005714147221 */ /* 0x000fce0000000000 */
.L_x_34:
[----:B0-----:R-:W-:Y:S01]  /*30e0*/  ISETP.GE.AND P0, PT, R12, 0x1, PT ;  /* 0x000000010c00780c */ /* 0x001fe20003f06270 */
[----:B------:R0:W-:Y:S01]  /*30f0*/  SYNCS.ARRIVE.TRANS64.A1T0 RZ, [R149+UR32], RZ ;  /* 0x000000ff95ff79a7 */ /* 0x0001e20008100020 */
[----:B------:R-:W-:-:S11]  /*3100*/  WARPGROUP.DEPBAR.LE gsb0, 0x0 ;  /* 0x00008000000079c5 */ /* 0x000fd60000010000 */
[----:B------:R-:W-:Y:S05]  /*3110*/  @!P0 BRA `(.L_x_35) ;  /* 0x0000000000488947 */ /* 0x000fea0003800000 */
[----:B------:R-:W-:-:S06]  /*3120*/  UISETP.NE.AND UP0, UPT, UR30, 0x3, UPT ;  /* 0x000000031e00788c */ /* 0x000fcc000bf05270 */
[----:B------:R-:W-:-:S13]  /*3130*/  PLOP3.LUT P0, PT, PT, PT, UP0, 0x80, 0x0 ;  /* 0x000000000000781c */ /* 0x000fda0003f0f008 */
[----:B------:R-:W-:Y:S05]  /*3140*/  @!P0 BRA `(.L_x_36) ;  /* 0x0000000000048947 */ /* 0x000fea0003800000 */
[----:B------:R-:W-:Y:S01]  /*3150*/  BPT.TRAP 0x1 ;  /* 0x000000040000795c */ /* 0x000fe20000300000 */
.L_x_36:
[----:B------:R-:W-:Y:S01]  /*3160*/  ISETP.NE.AND P0, PT, R7, RZ, PT ;  /* 0x000000ff0700720c */ /* 0x000fe20003f05270 */
[----:B------:R-:W-:-:S12]  /*3170*/  IMAD.U32 R13, RZ, RZ, UR8 ;  /* 0x00000008ff0d7e24 */ /* 0x000fd8000f8e00ff */
[----:B------:R-:W-:-:S05]  /*3180*/  VOTEU.ANY UP0, P0 ;  /* 0x00000000003f7886 */ /* 0x000fca0000000100 */
[----:B------:R-:W-:Y:S02]  /*3190*/  @UP0 UIADD3 UR4, UR10, UR9, URZ ;  /* 0x000000090a040290 */ /* 0x000fe4000fffe03f */
[----:B------:R-:W-:-:S04]  /*31a0*/  UISETP.GT.U32.AND UP0, UPT, UR7, 0x1, UPT ;  /* 0x000000010700788c */ /* 0x000fc8000bf04070 */
[----:B------:R-:W-:-:S04]  /*31b0*/  IMAD.U32 R12, RZ, RZ, UR4 ;  /* 0x00000004ff0c7e24 */ /* 0x000fc8000f8e00ff */
[----:B------:R-:W-:-:S05]  /*31c0*/  @P0 IMAD.SHL.U32 R12, R12, 0x8, RZ ;  /* 0x000000080c0c0824 */ /* 0x000fca00078e00ff */
[----:B------:R-:W-:-:S04]  /*31d0*/  @P0 LOP3.LUT R12, R12, 0x18, RZ, 0xc0, !PT ;  /* 0x000000180c0c0812 */ /* 0x000fc800078ec0ff */
[----:B------:R-:W-:-:S04]  /*31e0*/  @P0 IADD3 R13, R13, 0x20, R12 ;  /* 0x000000200d0d0810 */ /* 0x000fc80007ffe00c */
[----:B------:R-:W-:-:S04]  /*31f0*/  @P0 PRMT R13, R6, 0x654, R13 ;  /* 0x00000654060d0816 */ /* 0x000fc8000000000d */
[----:B------:R1:W-:Y:S01]  /*3200*/  @P0 SYNCS.ARRIVE.TRANS64.RED.A1T0 RZ, [R13+URZ], RZ ;  /* 0x000000ff0dff09a7 */ /* 0x0003e2000810043f */
[----:B------:R-:W-:-:S13]  /*3210*/  PLOP3.LUT P0, PT, PT, PT, UP0, 0x80, 0x0 ;  /* 0x000000000000781c */ /* 0x000fda0003f0f008 */
[----:B-1----:R-:W-:Y:S05]  /*3220*/  @P0 BRA `(.L_x_35) ;  /* 0x0000000000040947 */ /* 0x002fea0003800000 */
[----:B------:R-:W-:Y:S01]  /*3230*/  BPT.TRAP 0x1 ;  /* 0x000000040000795c */ /* 0x000fe20000300000 */
.L_x_35:
[----:B------:R-:W-:Y:S01]  /*3240*/  SHF.L.U32 R12, R148, 0x1f, RZ ;  /* 0x0000001f940c7819 */ /* 0x000fe200000006ff */
[----:B------:R-:W1:Y:S01]  /*3250*/  LDC R31, c[0x0][0x288] ;  /* 0x0000a200ff1f7b82 */ /* 0x000e620000000800 */
[----:B------:R-:W-:Y:S02]  /*3260*/  IMAD.SHL.U32 R28, R5, 0x40, RZ ;  /* 0x00000040051c7824 */ /* 0x000fe400078e00ff */
[----:B------:R-:W4:Y:S02]  /*3270*/  SYNCS.PHASECHK.TRANS64.TRYWAIT P0, [R15+URZ+0x8], R12 ;  /* 0x0000080c0f0075a7 */ /* 0x000f24000800017f */
[----:B----4-:R-:W-:Y:S05]  /*3280*/  @!P0 BRA `(.L_x_37) ;  /* 0x00000060007c8947 */ /* 0x010fea0003800000 */
.L_x_195:
[----:B------:R-:W-:Y:S01]  /*3290*/  ULDC UR4, c[0x0][0x284] ;  /* 0x0000a10000047ab9 */ /* 0x000fe20000000800 */
[----:B------:R-:W-:Y:S01]  /*32a0*/  IMAD.SHL.U32 R30, R4, 0x80, RZ ;  /* 0x00000080041e7824 */ /* 0x000fe200078e00ff */
[----:B------:R-:W-:-:S04]  /*32b0*/  ISETP.GE.AND P0, PT, R28, UR4, PT ;  /* 0x000000041c007c0c */ /* 0x000fc8000bf06270 */
[----:B-1----:R-:W-:-:S13]  /*32c0*/  ISETP.GE.OR P0, PT, R30, R31, P0 ;  /* 0x0000001f1e00720c */ /* 0x002fda0000706670 */
[----:B------:R-:W-:Y:S05]  /*32d0*/  @P0 BRA `(.L_x_38) ;  /* 0x0000004400e00947 */ /* 0x000fea0003800000 */
[----:B------:R-:W1:Y:S01]  /*32e0*/  LDC.64 R32, c[0x0][0x5c8] ;  /* 0x00017200ff207b82 */ /* 0x000e620000000a00 */
[----:B------:R-:W-:Y:S01]  /*32f0*/  IMAD.SHL.U32 R24, R14, 0x2, RZ ;  /* 0x000000020e187824 */ /* 0x000fe200078e00ff */
[----:B------:R-:W-:Y:S01]  /*3300*/  SHF.R.S32.HI R35, RZ, 0x1f, R0 ;  /* 0x0000001fff237819 */ /* 0x000fe20000011400 */
[----:B------:R-:W-:Y:S01]  /*3310*/  ULDC.64 UR4, c[0x0][0x5d0] ;  /* 0x0001740000047ab9 */ /* 0x000fe20000000a00 */
[----:B------:R-:W-:Y:S01]  /*3320*/  SHF.R.S32.HI R34, RZ, 0x1f, R30 ;  /* 0x0000001fff227819 */ /* 0x000fe2000001141e */
[----:B------:R-:W-:Y:S01]  /*3330*/  BSSY B0, `(.L_x_38) ;  /* 0x0000472000007945 */ /* 0x000fe20003800000 */
[--C-:B------:R-:W-:Y:S01]  /*3340*/  SHF.R.S32.HI R25, RZ, 0x1f, R24.reuse ;  /* 0x0000001fff197819 */ /* 0x100fe20000011418 */
[----:B------:R-:W-:Y:S02]  /*3350*/  IMAD R27, R35, UR4, RZ ;  /* 0x00000004231b7c24 */ /* 0x000fe4000f8e02ff */
[----:B----4-:R-:W-:-:S04]  /*3360*/  IMAD.WIDE.U32 R12, R0, UR4, R24 ;  /* 0x00000004000c7c25 */ /* 0x010fc8000f8e0018 */
[----:B------:R-:W-:Y:S01]  /*3370*/  IMAD R29, R0, UR5, R27 ;  /* 0x00000005001d7c24 */ /* 0x000fe2000f8e021b */
[----:B------:R-:W-:Y:S01]  /*3380*/  IADD3 R12, P0, R30, R12, RZ ;  /* 0x0000000c1e0c7210 */ /* 0x000fe20007f1e0ff */
[----:B------:R-:W-:Y:S01]  /*3390*/  IMAD.WIDE R26, R5, 0x40, R8 ;  /* 0x00000040051a7825 */ /* 0x000fe200078e0208 */
[----:B------:R-:W-:Y:S02]  /*33a0*/  ULDC.64 UR4, c[0x0][0x5c0] ;  /* 0x0001700000047ab9 */ /* 0x000fe40000000a00 */
[----:B------:R-:W-:Y:S01]  /*33b0*/  IADD3.X R13, R34, R13, R29, P0, !PT ;  /* 0x0000000d220d7210 */ /* 0x000fe200007fe41d */
[----:B------:R-:W-:Y:S02]  /*33c0*/  IMAD R29, R14, -0x2, R31 ;  /* 0xfffffffe0e1d7824 */ /* 0x000fe400078e021f */
[-C--:B-1----:R-:W-:Y:S02]  /*33d0*/  IMAD R4, R27, R32.reuse, RZ ;  /* 0x000000201b047224 */ /* 0x082fe400078e02ff */
[----:B------:R-:W-:-:S04]  /*33e0*/  IMAD.WIDE.U32 R12, R26, R32, R12 ;  /* 0x000000201a0c7225 */ /* 0x000fc800078e000c */
[----:B------:R-:W-:Y:S01]  /*33f0*/  IMAD R5, R26, R33, R4 ;  /* 0x000000211a057224 */ /* 0x000fe200078e0204 */
[----:B------:R-:W-:Y:S02]  /*3400*/  LEA R4, P0, R32, R12, 0x3 ;  /* 0x0000000c20047211 */ /* 0x000fe400078018ff */
[----:B------:R-:W-:Y:S01]  /*3410*/  IADD3 R12, P1, R12, UR4, RZ ;  /* 0x000000040c0c7c10 */ /* 0x000fe2000ff3e0ff */
[----:B------:R-:W-:Y:S01]  /*3420*/  IMAD.IADD R13, R13, 0x1, R5 ;  /* 0x000000010d0d7824 */ /* 0x000fe200078e0205 */
[----:B------:R-:W-:-:S04]  /*3430*/  IADD3 R4, P2, R4, UR4, RZ ;  /* 0x0000000404047c10 */ /* 0x000fc8000ff5e0ff */
[----:B------:R-:W-:Y:S01]  /*3440*/  LEA.HI.X R5, R32, R13, R33, 0x3, P0 ;  /* 0x0000000d20057211 */ /* 0x000fe200000f1c21 */
[----:B------:R-:W-:Y:S01]  /*3450*/  IMAD.IADD R32, R17, 0x1, -R28 ;  /* 0x0000000111207824 */ /* 0x000fe200078e0a1c */
[----:B---3-5:R-:W-:Y:S01]  /*3460*/  FSETP.NEU.AND P0, PT, R11, RZ, PT ;  /* 0x000000ff0b00720b */ /* 0x028fe20003f0d000 */
[----:B------:R-:W-:Y:S01]  /*3470*/  IMAD.IADD R28, R29, 0x1, -R30 ;  /* 0x000000011d1c7824 */ /* 0x000fe200078e0a1e */
[----:B------:R-:W-:Y:S02]  /*3480*/  IADD3.X R13, R13, UR5, RZ, P1, !PT ;  /* 0x000000050d0d7c10 */ /* 0x000fe40008ffe4ff */
[----:B------:R-:W-:-:S09]  /*3490*/  IADD3.X R5, R5, UR5, RZ, P2, !PT ;  /* 0x0000000505057c10 */ /* 0x000fd200097fe4ff */
[----:B------:R-:W-:Y:S05]  /*34a0*/  @!P0 BRA `(.L_x_39) ;  /* 0x0000003400608947 */ /* 0x000fea0003800000 */
[----:B------:R-:W-:Y:S01]  /*34b0*/  ULDC.64 UR4, c[0x0][0x5b8] ;  /* 0x00016e0000047ab9 */ /* 0x000fe20000000a00 */
[----:B------:R-:W-:Y:S01]  /*34c0*/  ULDC.64 UR16, c[0x0][0x5a8] ;  /* 0x00016a0000107ab9 */ /* 0x000fe20000000a00 */
[----:B------:R-:W-:Y:S01]  /*34d0*/  IMAD.WIDE.U32 R24, R0, UR4, R24 ;  /* 0x0000000400187c25 */ /* 0x000fe2000f8e0018 */
[----:B------:R-:W-:Y:S03]  /*34e0*/  BSSY B1, `(.L_x_40) ;  /* 0x0000010000017945 */ /* 0x000fe60003800000 */
[----:B------:R-:W-:Y:S01]  /*34f0*/  IMAD R29, R35, UR4, RZ ;  /* 0x00000004231d7c24 */ /* 0x000fe2000f8e02ff */
[----:B------:R-:W-:-:S03]  /*3500*/  IADD3 R30, P0, R30, R24, RZ ;  /* 0x000000181e1e7210 */ /* 0x000fc60007f1e0ff */
[----:B------:R-:W-:Y:S01]  /*3510*/  IMAD R29, R0, UR5, R29 ;  /* 0x00000005001d7c24 */ /* 0x000fe2000f8e021d */
[----:B------:R-:W-:Y:S01]  /*3520*/  ULDC.64 UR4, c[0x0][0x5b0] ;  /* 0x00016c0000047ab9 */ /* 0x000fe20000000a00 */
[----:B------:R-:W-:-:S03]  /*3530*/  PRMT R0, RZ, 0x7610, R0 ;  /* 0x00007610ff007816 */ /* 0x000fc60000000000 */
[----:B------:R-:W-:Y:S01]  /*3540*/  IADD3.X R31, R34, R25, R29, P0, !PT ;  /* 0x00000019221f7210 */ /* 0x000fe200007fe41d */
[----:B------:R-:W-:Y:S01]  /*3550*/  IMAD R29, R27, UR4, RZ ;  /* 0x000000041b1d7c24 */ /* 0x000fe2000f8e02ff */
[----:B------:R-:W-:Y:S01]  /*3560*/  ISETP.GE.AND P0, PT, R32, 0x1, PT ;  /* 0x000000012000780c */ /* 0x000fe20003f06270 */
[----:B------:R-:W-:-:S03]  /*3570*/  IMAD.WIDE.U32 R24, R26, UR4, R30 ;  /* 0x000000041a187c25 */ /* 0x000fc6000f8e001e */
[----:B------:R-:W-:Y:S01]  /*3580*/  ISETP.LT.OR P2, PT, R28, 0x1, !P0 ;  /* 0x000000011c00780c */ /* 0x000fe20004741670 */
[----:B------:R-:W-:Y:S01]  /*3590*/  IMAD R29, R26, UR5, R29 ;  /* 0x000000051a1d7c24 */ /* 0x000fe2000f8e021d */
[----:B------:R-:W-:-:S04]  /*35a0*/  IADD3 R24, P1, R24, UR16, RZ ;  /* 0x0000001018187c10 */ /* 0x000fc8000ff3e0ff */
[----:B------:R-:W-:-:S07]  /*35b0*/  IADD3.X R25, R25, UR17, R29, P1, !PT ;  /* 0x0000001119197c10 */ /* 0x000fce0008ffe41d */
[----:B------:R-:W-:Y:S05]  /*35c0*/  @P2 BRA `(.L_x_41) ;  /* 0x0000000000042947 */ /* 0x000fea0003800000 */
[----:B------:R1:W5:Y:S02]  /*35d0*/  LDG.E.U8 R0, desc[UR22][R24.64] ;  /* 0x0000001618007981 */ /* 0x000364000c1e1100 */
.L_x_41:
[----:B------:R-:W-:Y:S05]  /*35e0*/  BSYNC B1 ;  /* 0x0000000000017941 */ /* 0x000fea0003800000 */
.L_x_40:
[----:B-----5:R-:W-:Y:S01]  /*35f0*/  LOP3.LUT R0, R0, 0xff, RZ, 0xc0, !PT ;  /* 0x000000ff00007812 */ /* 0x020fe200078ec0ff */
[----:B------:R-:W-:Y:S01]  /*3600*/  BSSY B1, `(.L_x_42) ;  /* 0x000000b000017945 */ /* 0x000fe20003800000 */
[----:B------:R-:W-:Y:S02]  /*3610*/  ISETP.LT.OR P3, PT, R28, 0x2, !P0 ;  /* 0x000000021c00780c */ /* 0x000fe40004761670 */
[----:B------:R-:W-:-:S05]  /*3620*/  F2FP.F16.E4M3.UNPACK_B R0, R0 ;  /* 0x00000000ff00723e */ /* 0x000fca00020006ff */
[----:B------:R-:W-:-:S05]  /*3630*/  HADD2.F32 R0, -RZ, R0.H0_H0 ;  /* 0x20000000ff007230 */ /* 0x000fca0000004100 */
[----:B------:R-:W-:-:S04]  /*3640*/  FMUL R0, R0, R11 ;  /* 0x0000000b00007220 */ /* 0x000fc80000400000 */
[----:B--2---:R-:W-:-:S05]  /*3650*/  FFMA R0, R145, R10, R0 ;  /* 0x0000000a91007223 */ /* 0x004fca0000000000 */
[----:B------:R-:W-:Y:S02]  /*3660*/  F2FP.SATFINITE.E4M3.F32.PACK_AB_MERGE_C R29, RZ, R0, RZ ;  /* 0x00000000ff1d723e */ /* 0x000fe400048070ff */
[----:B------:R-:W-:-:S03]  /*3670*/  PRMT R0, RZ, 0x7610, R0 ;  /* 0x00007610ff007816 */ /* 0x000fc60000000000 */
[----:B------:R2:W-:Y:S01]  /*3680*/  @!P2 STG.E.U8 desc[UR22][R12.64], R29 ;  /* 0x0000001d0c00a986 */ /* 0x0005e2000c101116 */
[----:B------:R-:W-:Y:S05]  /*3690*/  @P3 BRA `(.L_x_43) ;  /* 0x0000000000043947 */ /* 0x000fea0003800000 */
[----:B------:R3:W5:Y:S02]  /*36a0*/  LDG.E.U8 R0, desc[UR22][R24.64+0x1] ;  /* 0x0000011618007981 */ /* 0x000764000c1e1100 */
.L_x_43:
[----:B------:R-:W-:Y:S05]  /*36b0*/  BSYNC B1 ;  /* 0x0000000000017941 */ /* 0x000fea0003800000 */
.L_x_42:
[----:B-----5:R-:W-:Y:S01]  /*36c0*/  LOP3.LUT R0, R0, 0xff, RZ, 0xc0, !PT ;  /* 0x000000ff00007812 */ /* 0x020fe200078ec0ff */
[----:B------:R-:W-:Y:S01]  /*36d0*/  BSSY B1, `(.L_x_44) ;  /* 0x0000013000017945 */ /* 0x000fe20003800000 */
[----:B--2---:R-:W-:Y:S02]  /*36e0*/  IADD3 R29, P1, R26, 0x8, RZ ;  /* 0x000000081a1d7810 */ /* 0x004fe40007f3e0ff */
[----:B------:R-:W-:-:S03]  /*36f0*/  F2FP.F16.E4M3.UNPACK_B R0, R0 ;  /* 0x00000000ff00723e */ /* 0x000fc600020006ff */
[----:B------:R-:W-:Y:S01]  /*3700*/  IMAD.X R26, RZ, RZ, R27, P1 ;  /* 0x000000ffff1a7224 */ /* 0x000fe200008e061b */
[----:B------:R-:W-:Y:S01]  /*3710*/  ISETP.GE.AND P1, PT, R32, 0x9, PT ;  /* 0x000000092000780c */ /* 0x000fe20003f26270 */
[----:B------:R-:W-:Y:S02]  /*3720*/  HADD2.F32 R0, -RZ, R0.H0_H0 ;  /* 0x20000000ff007230 */ /* 0x000fe40000004100 */
[----:B------:R-:W-:Y:S01]  /*3730*/  IMAD R26, R26, UR4, RZ ;  /* 0x000000041a1a7c24 */ /* 0x000fe2000f8e02ff */
[----:B------:R-:W-:Y:S01]  /*3740*/  ISETP.LT.OR P4, PT, R28, 0x1, !P1 ;  /* 0x000000011c00780c */ /* 0x000fe20004f81670 */
[----:B------:R-:W-:-:S04]  /*3750*/  IMAD.WIDE.U32 R30, R29, UR4, R30 ;  /* 0x000000041d1e7c25 */ /* 0x000fc8000f8e001e */
[----:B------:R-:W-:Y:S01]  /*3760*/  FMUL R27, R0, R11 ;  /* 0x0000000b001b7220 */ /* 0x000fe20000400000 */
[----:B------:R-:W-:Y:S01]  /*3770*/  PRMT R0, RZ, 0x7610, R0 ;  /* 0x00007610ff007816 */ /* 0x000fe20000000000 */
[----:B------:R-:W-:Y:S02]  /*3780*/  IMAD R29, R29, UR5, R26 ;  /* 0x000000051d1d7c24 */ /* 0x000fe4000f8e021a */
[----:B------:R-:W-:Y:S01]  /*3790*/  FFMA R27, R144, R10, R27 ;  /* 0x0000000a901b7223 */ /* 0x000fe2000000001b */
[----:B------:R-:W-:-:S04]  /*37a0*/  IADD3 R26, P2, R30, UR16, RZ ;  /* 0x000000101e1a7c10 */ /* 0x000fc8000ff5e0ff */
[----:B------:R-:W-:Y:S02]  /*37b0*/  F2FP.SATFINITE.E4M3.F32.PACK_AB_MERGE_C R33, RZ, R27, RZ ;  /* 0x0000001bff21723e */ /* 0x000fe400048070ff */
[----:B------:R-:W-:-:S03]  /*37c0*/  IADD3.X R27, R31, UR17, R29, P2, !PT ;  /* 0x000000111f1b7c10 */ /* 0x000fc600097fe41d */
[----:B------:R2:W-:Y:S01]  /*37d0*/  @!P3 STG.E.U8 desc[UR22][R12.64+0x1], R33 ;  /* 0x000001210c00b986 */ /* 0x0005e2000c101116 */
[----:B------:R-:W-:Y:S05]  /*37e0*/  @P4 BRA `(.L_x_45) ;  /* 0x0000000000044947 */ /* 0x000fea0003800000 */
[----:B------:R4:W5:Y:S02]  /*37f0*/  LDG.E.U8 R0, desc[UR22][R26.64] ;  /* 0x000000161a007981 */ /* 0x000964000c1e1100 */
.L_x_45:
[----:B------:R-:W-:Y:S05]  /*3800*/  BSYNC B1 ;  /* 0x0000000000017941 */ /* 0x000fea0003800000 */
.L_x_44:
[----:B-----5:R-:W-:Y:S01]  /*3810*/  LOP3.LUT R0, R0, 0xff, RZ, 0xc0, !PT ;  /* 0x000000ff00007812 */ /* 0x020fe200078ec0ff */
[----:B------:R-:W-:Y:S01]  /*3820*/  BSSY B1, `(.L_x_46) ;  /* 0x000000b000017945 */ /* 0x000fe20003800000 */
[----:B------:R-:W-:Y:S02]  /*3830*/  ISETP.LT.OR P2, PT, R28, 0x2, !P1 ;  /* 0x000000021c00780c */ /* 0x000fe40004f41670 */
[----:B------:R-:W-:-:S05]  /*3840*/  F2FP.F16.E4M3.UNPACK_B R0, R0 ;  /* 0x00000000ff00723e */ /* 0x000fca00020006ff */
[----:B------:R-:W-:-:S05]  /*3850*/  HADD2.F32 R0, -RZ, R0.H0_H0 ;  /* 0x20000000ff007230 */ /* 0x000fca0000004100 */
[----:B------:R-:W-:-:S04]  /*3860*/  FMUL R0, R0, R11 ;  /* 0x0000000b00007220 */ /* 0x000fc80000400000 */
[----:B------:R-:W-:-:S05]  /*3870*/  FFMA R0, R143, R10, R0 ;  /* 0x0000000a8f007223 */ /* 0x000fca0000000000 */
[----:B------:R-:W-:Y:S02]  /*3880*/  F2FP.SATFINITE.E4M3.F32.PACK_AB_MERGE_C R29, RZ, R0, RZ ;  /* 0x00000000ff1d723e */ /* 0x000fe400048070ff */
[----:B------:R-:W-:-:S03]  /*3890*/  PRMT R0, RZ, 0x7610, R0 ;  /* 0x00007610ff007816 */ /* 0x000fc60000000000 */
[----:B------:R0:W-:Y:S01]  /*38a0*/  @!P4 STG.E.U8 desc[UR22][R4.64], R29 ;  /* 0x0000001d0400c986 */ /* 0x0001e2000c101116 */
[----:B------:R-:W-:Y:S05]  /*38b0*/  @P2 BRA `(.L_x_47) ;  /* 0x0000000000042947 */ /* 0x000fea0003800000 */
[----:B------:R0:W5:Y:S02]  /*38c0*/  LDG.E.U8 R0, desc[UR22][R26.64+0x1] ;  /* 0x000001161a007981 */ /* 0x000164000c1e1100 */
.L_x_47:
[----:B------:R-:W-:Y:S05]  /*38d0*/  BSYNC B1 ;  /* 0x0000000000017941 */ /* 0x000fea0003800000 */
.L_x_46:
[----:B-----5:R-:W-:Y:S01]  /*38e0*/  LOP3.LUT R0, R0, 0xff, RZ, 0xc0, !PT ;  /* 0x000000ff00007812 */ /* 0x020fe200078ec0ff */
[----:B------:R-:W-:Y:S01]  /*38f0*/  BSSY B1, `(.L_x_48) ;  /* 0x000000b000017945 */ /* 0x000fe20003800000 */
[----:B------:R-:W-:Y:S02]  /*3900*/  ISETP.LT.OR P3, PT, R28, 0x9, !P0 ;  /* 0x000000091c00780c */ /* 0x000fe40004761670 */
[----:B------:R-:W-:-:S05]  /*3910*/  F2FP.F16.E4M3.UNPACK_B R0, R0 ;  /* 0x00000000ff00723e */ /* 0x000fca00020006ff */
[----:B------:R-:W-:-:S05]  /*3920*/  HADD2.F32 R0, -RZ, R0.H0_H0 ;  /* 0x20000000ff007230 */ /* 0x000fca0000004100 */
[----:B0-----:R-:W-:Y:S01]  /*3930*/  FMUL R29, R0, R11 ;  /* 0x0000000b001d7220 */ /* 0x001fe20000400000 */
[----:B------:R-:W-:-:S03]  /*3940*/  PRMT R0, RZ, 0x7610, R0 ;  /* 0x00007610ff007816 */ /* 0x000fc60000000000 */
[----:B------:R-:W-:-:S05]  /*3950*/  FFMA R29, R142, R10, R29 ;  /* 0x0000000a8e1d7223 */ /* 0x000fca000000001d */
[----:B------:R-:W-:-:S05]  /*3960*/  F2FP.SATFINITE.E4M3.F32.PACK_AB_MERGE_C R29, RZ, R29, RZ ;  /* 0x0000001dff1d723e */ /* 0x000fca00048070ff */
[----:B------:R0:W-:Y:S01]  /*3970*/  @!P2 STG.E.U8 desc[UR22][R4.64+0x1], R29 ;  /* 0x0000011d0400a986 */ /* 0x0001e2000c101116 */
[----:B------:R-:W-:Y:S05]  /*3980*/  @P3 BRA `(.L_x_49) ;  /* 0x0000000000043947 */ /* 0x000fea0003800000 */
[----:B------:R0:W5:Y:S02]  /*3990*/  LDG.E.U8 R0, desc[UR22][R24.64+0x8] ;  /* 0x0000081618007981 */ /* 0x000164000c1e1100 */
.L_x_49:
[----:B------:R-:W-:Y:S05]  /*39a0*/  BSYNC B1 ;  /* 0x0000000000017941 */ /* 0x000fea0003800000 */
.L_x_48:
[----:B-----5:R-:W-:Y:S01]  /*39b0*/  LOP3.LUT R0, R0, 0xff, RZ, 0xc0, !PT ;  /* 0x000000ff00007812 */ /* 0x020fe200078ec0ff */
[----:B------:R-:W-:Y:S01]  /*39c0*/  BSSY B1, `(.L_x_50) ;  /* 0x000000b000017945 */ /* 0x000fe20003800000 */
[----:B------:R-:W-:Y:S02]  /*39d0*/  ISETP.LT.OR P2, PT, R28, 0xa, !P0 ;  /* 0x0000000a1c00780c */ /* 0x000fe40004741670 */
[----:B------:R-:W-:-:S05]  /*39e0*/  F2FP.F16.E4M3.UNPACK_B R0, R0 ;  /* 0x00000000ff00723e */ /* 0x000fca00020006ff */
[----:B------:R-:W-:-:S05]  /*39f0*/  HADD2.F32 R0, -RZ, R0.H0_H0 ;  /* 0x20000000ff007230 */ /* 0x000fca0000004100 */
[----:B------:R-:W-:-:S04]  /*3a00*/  FMUL R0, R0, R11 ;  /* 0x0000000b00007220 */ /* 0x000fc80000400000 */
[----:B------:R-:W-:-:S05]  /*3a10*/  FFMA R0, R141, R10, R0 ;  /* 0x0000000a8d007223 */ /* 0x000fca0000000000 */
[----:B0-----:R-:W-:Y:S02]  /*3a20*/  F2FP.SATFINITE.E4M3.F32.PACK_AB_MERGE_C R29, RZ, R0, RZ ;  /* 0x00000000ff1d723e */ /* 0x001fe400048070ff */
[----:B------:R-:W-:-:S03]  /*3a30*/  PRMT R0, RZ, 0x7610, R0 ;  /* 0x00007610ff007816 */ /* 0x000fc60000000000 */
[----:B------:R0:W-:Y:S01]  /*3a40*/  @!P3 STG.E.U8 desc[UR22][R12.64+0x8], R29 ;  /* 0x0000081d0c00b986 */ /* 0x0001e2000c101116 */
[----:B------:R-:W-:Y:S05]  /*3a50*/  @P2 BRA `(.L_x_51) ;  /* 0x0000000000042947 */ /* 0x000fea0003800000 */
[----:B------:R0:W5:Y:S02]  /*3a60*/  LDG.E.U8 R0, desc[UR22][R24.64+0x9] ;  /* 0x0000091618007981 */ /* 0x000164000c1e1100 */
.L_x_51:
[----:B------:R-:W-:Y:S05]  /*3a70*/  BSYNC B1 ;  /* 0x0000000000017941 */ /* 0x000fea0003800000 */
.L_x_50:
        /* <DEDUP_REMOVED lines=12> */
.L_x_53:
[----:B------:R-:W-:Y:S05]  /*3b40*/  BSYNC B1 ;  /* 0x0000000000017941 */ /* 0x000fea0003800000 */
.L_x_52:
        /* <DEDUP_REMOVED lines=12> */
.L_x_55:
[----:B------:R-:W-:Y:S05]  /*3c10*/  BSYNC B1 ;  /* 0x0000000000017941 */ /* 0x000fea0003800000 */
.L_x_54:
        /* <DEDUP_REMOVED lines=12> */
.L_x_57:
[----:B------:R-:W-:Y:S05]  /*3ce0*/  BSYNC B1 ;  /* 0x0000000000017941 */ /* 0x000fea0003800000 */
.L_x_56:
        /* <DEDUP_REMOVED lines=12> */
.L_x_59:
[----:B------:R-:W-:Y:S05]  /*3db0*/  BSYNC B1 ;  /* 0x0000000000017941 */ /* 0x000fea0003800000 */
.L_x_58:
        /* <DEDUP_REMOVED lines=12> */
.L_x_61:
[----:B------:R-:W-:Y:S05]  /*3e80*/  BSYNC B1 ;  /* 0x0000000000017941 */ /* 0x000fea0003800000 */
.L_x_60:
        /* <DEDUP_REMOVED lines=12> */
.L_x_63:
[----:B------:R-:W-:Y:S05]  /*3f50*/  BSYNC B1 ;  /* 0x0000000000017941 */ /* 0x000fea0003800000 */
.L_x_62:
        /* <DEDUP_REMOVED lines=12> */
.L_x_65:
[----:B------:R-:W-:Y:S05]  /*4020*/  BSYNC B1 ;  /* 0x0000000000017941 */ /* 0x000fea0003800000 */
.L_x_64:
        /* <DEDUP_REMOVED lines=12> */
.L_x_67:
[----:B------:R-:W-:Y:S05]  /*40f0*/  BSYNC B1 ;  /* 0x0000000000017941 */ /* 0x000fea0003800000 */
.L_x_66:
        /* <DEDUP_REMOVED lines=12> */
.L_x_69:
[----:B------:R-:W-:Y:S05]  /*41c0*/  BSYNC B1 ;  /* 0x0000000000017941 */ /* 0x000fea0003800000 */
.L_x_68:
        /* <DEDUP_REMOVED lines=12> */
.L_x_71:
[----:B------:R-:W-:Y:S05]  /*4290*/  BSYNC B1 ;  /* 0x0000000000017941 */ /* 0x000fea0003800000 */
.L_x_70:
        /* <DEDUP_REMOVED lines=12> */
.L_x_73:
[----:B------:R-:W-:Y:S05]  /*4360*/  BSYNC B1 ;  /* 0x0000000000017941 */ /* 0x000fea0003800000 */
.L_x_72:
        /* <DEDUP_REMOVED lines=12> */
.L_x_75:
[----:B------:R-:W-:Y:S05]  /*4430*/  BSYNC B1 ;  /* 0x0000000000017941 */ /* 0x000fea0003800000 */
.L_x_74:
        /* <DEDUP_REMOVED lines=12> */
.L_x_77:
[----:B------:R-:W-:Y:S05]  /*4500*/  BSYNC B1 ;  /* 0x0000000000017941 */ /* 0x000fea0003800000 */
.L_x_76:
        /* <DEDUP_REMOVED lines=12> */
.L_x_79:
[----:B------:R-:W-:Y:S05]  /*45d0*/  BSYNC B1 ;  /* 0x0000000000017941 */ /* 0x000fea0003800000 */
.L_x_78:
        /* <DEDUP_REMOVED lines=12> */
.L_x_81:
[----:B------:R-:W-:Y:S05]  /*46a0*/  BSYNC B1 ;  /* 0x0000000000017941 */ /* 0x000fea0003800000 */
.L_x_80:
        /* <DEDUP_REMOVED lines=12> */
.L_x_83:
[----:B------:R-:W-:Y:S05]  /*4770*/  BSYNC B1 ;  /* 0x0000000000017941 */ /* 0x000fea0003800000 */
.L_x_82:
        /* <DEDUP_REMOVED lines=12> */
.L_x_85:
[----:B------:R-:W-:Y:S05]  /*4840*/  BSYNC B1 ;  /* 0x0000000000017941 */ /* 0x000fea0003800000 */
.L_x_84:
        /* <DEDUP_REMOVED lines=12> */
.L_x_87:
[----:B------:R-:W-:Y:S05]  /*4910*/  BSYNC B1 ;  /* 0x0000000000017941 */ /* 0x000fea0003800000 */
.L_x_86:
        /* <DEDUP_REMOVED lines=12> */
.L_x_89:
[----:B------:R-:W-:Y:S05]  /*49e0*/  BSYNC B1 ;  /* 0x0000000000017941 */ /* 0x000fea0003800000 */
.L_x_88:
        /* <DEDUP_REMOVED lines=12> */
.L_x_91:
[----:B------:R-:W-:Y:S05]  /*4ab0*/  BSYNC B1 ;  /* 0x0000000000017941 */ /* 0x000fea0003800000 */
.L_x_90:
        /* <DEDUP_REMOVED lines=12> */
.L_x_93:
[----:B------:R-:W-:Y:S05]  /*4b80*/  BSYNC B1 ;  /* 0x0000000000017941 */ /* 0x000fea0003800000 */
.L_x_92:
        /* <DEDUP_REMOVED lines=12> */
.L_x_95:
[----:B------:R-:W-:Y:S05]  /*4c50*/  BSYNC B1 ;  /* 0x0000000000017941 */ /* 0x000fea0003800000 */
.L_x_94:
        /* <DEDUP_REMOVED lines=12> */
.L_x_97:
[----:B------:R-:W-:Y:S05]  /*4d20*/  BSYNC B1 ;  /* 0x0000000000017941 */ /* 0x000fea0003800000 */
.L_x_96:
        /* <DEDUP_REMOVED lines=12> */
.L_x_99:
[----:B------:R-:W-:Y:S05]  /*4df0*/  BSYNC B1 ;  /* 0x0000000000017941 */ /* 0x000fea0003800000 */
.L_x_98:
        /* <DEDUP_REMOVED lines=12> */
.L_x_101:
[----:B------:R-:W-:Y:S05]  /*4ec0*/  BSYNC B1 ;  /* 0x0000000000017941 */ /* 0x000fea0003800000 */
.L_x_100:
        /* <DEDUP_REMOVED lines=12> */
.L_x_103:
[----:B------:R-:W-:Y:S05]  /*4f90*/  BSYNC B1 ;  /* 0x0000000000017941 */ /* 0x000fea0003800000 */
.L_x_102:
        /* <DEDUP_REMOVED lines=12> */
.L_x_105:
[----:B------:R-:W-:Y:S05]  /*5060*/  BSYNC B1 ;  /* 0x0000000000017941 */ /* 0x000fea0003800000 */
.L_x_104:
        /* <DEDUP_REMOVED lines=12> */
.L_x_107:
[----:B------:R-:W-:Y:S05]  /*5130*/  BSYNC B1 ;  /* 0x0000000000017941 */ /* 0x000fea0003800000 */
.L_x_106:
        /* <DEDUP_REMOVED lines=12> */
.L_x_109:
[----:B------:R-:W-:Y:S05]  /*5200*/  BSYNC B1 ;  /* 0x0000000000017941 */ /* 0x000fea0003800000 */
.L_x_108:
        /* <DEDUP_REMOVED lines=12> */
.L_x_111:
[----:B------:R-:W-:Y:S05]  /*52d0*/  BSYNC B1 ;  /* 0x0000000000017941 */ /* 0x000fea0003800000 */
.L_x_110:
        /* <DEDUP_REMOVED lines=12> */
.L_x_113:
[----:B------:R-:W-:Y:S05]  /*53a0*/  BSYNC B1 ;  /* 0x0000000000017941 */ /* 0x000fea0003800000 */
.L_x_112:
        /* <DEDUP_REMOVED lines=12> */
.L_x_115:
[----:B------:R-:W-:Y:S05]  /*5470*/  BSYNC B1 ;  /* 0x0000000000017941 */ /* 0x000fea0003800000 */
.L_x_114:
        /* <DEDUP_REMOVED lines=12> */
.L_x_117:
[----:B------:R-:W-:Y:S05]  /*5540*/  BSYNC B1 ;  /* 0x0000000000017941 */ /* 0x000fea0003800000 */
.L_x_116:
        /* <DEDUP_REMOVED lines=12> */
.L_x_119:
[----:B------:R-:W-:Y:S05]  /*5610*/  BSYNC B1 ;  /* 0x0000000000017941 */ /* 0x000fea0003800000 */
.L_x_118:
        /* <DEDUP_REMOVED lines=12> */
.L_x_121:
[----:B------:R-:W-:Y:S05]  /*56e0*/  BSYNC B1 ;  /* 0x0000000000017941 */ /* 0x000fea0003800000 */
.L_x_120:
        /* <DEDUP_REMOVED lines=12> */
.L_x_123:
[----:B------:R-:W-:Y:S05]  /*57b0*/  BSYNC B1 ;  /* 0x0000000000017941 */ /* 0x000fea0003800000 */
.L_x_122:
        /* <DEDUP_REMOVED lines=12> */
.L_x_125:
[----:B------:R-:W-:Y:S05]  /*5880*/  BSYNC B1 ;  /* 0x0000000000017941 */ /* 0x000fea0003800000 */
.L_x_124:
        /* <DEDUP_REMOVED lines=12> */
.L_x_127:
[----:B------:R-:W-:Y:S05]  /*5950*/  BSYNC B1 ;  /* 0x0000000000017941 */ /* 0x000fea0003800000 */
.L_x_126:
        /* <DEDUP_REMOVED lines=12> */
.L_x_129:
[----:B------:R-:W-:Y:S05]  /*5a20*/  BSYNC B1 ;  /* 0x0000000000017941 */ /* 0x000fea0003800000 */
.L_x_128:
        /* <DEDUP_REMOVED lines=12> */
.L_x_131:
[----:B------:R-:W-:Y:S05]  /*5af0*/  BSYNC B1 ;  /* 0x0000000000017941 */ /* 0x000fea0003800000 */
.L_x_130:
        /* <DEDUP_REMOVED lines=12> */
.L_x_133:
[----:B------:R-:W-:Y:S05]  /*5bc0*/  BSYNC B1 ;  /* 0x0000000000017941 */ /* 0x000fea0003800000 */
.L_x_132:
        /* <DEDUP_REMOVED lines=12> */
.L_x_135:
[----:B------:R-:W-:Y:S05]  /*5c90*/  BSYNC B1 ;  /* 0x0000000000017941 */ /* 0x000fea0003800000 */
.L_x_134:
        /* <DEDUP_REMOVED lines=12> */
.L_x_137:
[----:B------:R-:W-:Y:S05]  /*5d60*/  BSYNC B1 ;  /* 0x0000000000017941 */ /* 0x000fea0003800000 */
.L_x_136:
        /* <DEDUP_REMOVED lines=12> */
.L_x_139:
[----:B------:R-:W-:Y:S05]  /*5e30*/  BSYNC B1 ;  /* 0x0000000000017941 */ /* 0x000fea0003800000 */
.L_x_138:
        /* <DEDUP_REMOVED lines=12> */
.L_x_141:
[----:B------:R-:W-:Y:S05]  /*5f00*/  BSYNC B1 ;  /* 0x0000000000017941 */ /* 0x000fea0003800000 */
.L_x_140:
        /* <DEDUP_REMOVED lines=12> */
.L_x_143:
[----:B------:R-:W-:Y:S05]  /*5fd0*/  BSYNC B1 ;  /* 0x0000000000017941 */ /* 0x000fea0003800000 */
.L_x_142:
        /* <DEDUP_REMOVED lines=12> */
.L_x_145:
[----:B------:R-:W-:Y:S05]  /*60a0*/  BSYNC B1 ;  /* 0x0000000000017941 */ /* 0x000fea0003800000 */
.L_x_144:
        /* <DEDUP_REMOVED lines=12> */
.L_x_147:
[----:B------:R-:W-:Y:S05]  /*6170*/  BSYNC B1 ;  /* 0x0000000000017941 */ /* 0x000fea0003800000 */
.L_x_146:
        /* <DEDUP_REMOVED lines=12> */
.L_x_149:
[----:B------:R-:W-:Y:S05]  /*6240*/  BSYNC B1 ;  /* 0x0000000000017941 */ /* 0x000fea0003800000 */
.L_x_148:
        /* <DEDUP_REMOVED lines=12> */
.L_x_151:
[----:B------:R-:W-:Y:S05]  /*6310*/  BSYNC B1 ;  /* 0x0000000000017941 */ /* 0x000fea0003800000 */
.L_x_150:
        /* <DEDUP_REMOVED lines=12> */
.L_x_153:
[----:B------:R-:W-:Y:S05]  /*63e0*/  BSYNC B1 ;  /* 0x0000000000017941 */ /* 0x000fea0003800000 */
.L_x_152:
        /* <DEDUP_REMOVED lines=12> */
.L_x_155:
[----:B------:R-:W-:Y:S05]  /*64b0*/  BSYNC B1 ;  /* 0x0000000000017941 */ /* 0x000fea0003800000 */
.L_x_154:
        /* <DEDUP_REMOVED lines=12> */
.L_x_157:
[----:B------:R-:W-:Y:S05]  /*6580*/  BSYNC B1 ;  /* 0x0000000000017941 */ /* 0x000fea0003800000 */
.L_x_156:
        /* <DEDUP_REMOVED lines=12> */
.L_x_159:
[----:B------:R-:W-:Y:S05]  /*6650*/  BSYNC B1 ;  /* 0x0000000000017941 */ /* 0x000fea0003800000 */
.L_x_158:
        /* <DEDUP_REMOVED lines=12> */
.L_x_161:
[----:B------:R-:W-:Y:S05]  /*6720*/  BSYNC B1 ;  /* 0x0000000000017941 */ /* 0x000fea0003800000 */
.L_x_160:
        /* <DEDUP_REMOVED lines=12> */
.L_x_163:
[----:B------:R-:W-:Y:S05]  /*67f0*/  BSYNC B1 ;  /* 0x0000000000017941 */ /* 0x000fea0003800000 */
.L_x_162:
        /* <DEDUP_REMOVED lines=12> */
.L_x_165:
[----:B------:R-:W-:Y:S05]  /*68c0*/  BSYNC B1 ;  /* 0x0000000000017941 */ /* 0x000fea0003800000 */
.L_x_164:
[----:B-----5:R-:W-:Y:S01]  /*68d0*/  LOP3.LUT R0, R0, 0xff, RZ, 0xc0, !PT ;  /* 0x000000ff00007812 */ /* 0x020fe200078ec0ff */
[----:B------:R-:W-:Y:S01]  /*68e0*/  BSSY B1, `(.L_x_166) ;  /* 0x000000b000017945 */ /* 0x000fe20003800000 */
[----:B------:R-:W-:Y:S02]  /*68f0*/  ISETP.LT.OR P1, PT, R28, 0x7a, !P1 ;  /* 0x0000007a1c00780c */ /* 0x000fe40004f21670 */
[----:B------:R-:W-:-:S05]  /*6900*/  F2FP.F16.E4M3.UNPACK_B R0, R0 ;  /* 0x00000000ff00723e */ /* 0x000fca00020006ff */
[----:B------:R-:W-:-:S05]  /*6910*/  HADD2.F32 R0, -RZ, R0.H0_H0 ;  /* 0x20000000ff007230 */ /* 0x000fca0000004100 */
[----:B------:R-:W-:-:S04]  /*6920*/  FMUL R0, R0, R11 ;  /* 0x0000000b00007220 */ /* 0x000fc80000400000 */
[----:B------:R-:W-:-:S05]  /*6930*/  FFMA R0, R21, R10, R0 ;  /* 0x0000000a15007223 */ /* 0x000fca0000000000 */
[----:B0-2---:R-:W-:Y:S02]  /*6940*/  F2FP.SATFINITE.E4M3.F32.PACK_AB_MERGE_C R13, RZ, R0, RZ ;  /* 0x00000000ff0d723e */ /* 0x005fe400048070ff */
[----:B------:R-:W-:-:S03]  /*6950*/  PRMT R0, RZ, 0x7610, R0 ;  /* 0x00007610ff007816 */ /* 0x000fc60000000000 */
[----:B------:R0:W-:Y:S01]  /*6960*/  @!P2 STG.E.U8 desc[UR22][R4.64+0x78], R13 ;  /* 0x0000780d0400a986 */ /* 0x0001e2000c101116 */
[----:B------:R-:W-:Y:S05]  /*6970*/  @P1 BRA `(.L_x_167) ;  /* 0x0000000000041947 */ /* 0x000fea0003800000 */
[----:B------:R2:W5:Y:S02]  /*6980*/  LDG.E.U8 R0, desc[UR22][R26.64+0x79] ;  /* 0x000079161a007981 */ /* 0x000564000c1e1100 */
.L_x_167:
[----:B------:R-:W-:Y:S05]  /*6990*/  BSYNC B1 ;  /* 0x0000000000017941 */ /* 0x000fea0003800000 */
.L_x_166:
[----:B------:R-:W-:Y:S05]  /*69a0*/  @P1 BRA `(.L_x_168) ;  /* 0x0000001000281947 */ /* 0x000fea0003800000 */
[----:B-----5:R-:W-:-:S04]  /*69b0*/  LOP3.LUT R0, R0, 0xff, RZ, 0xc0, !PT ;  /* 0x000000ff00007812 */ /* 0x020fc800078ec0ff */
[----:B------:R-:W-:-:S05]  /*69c0*/  F2FP.F16.E4M3.UNPACK_B R0, R0 ;  /* 0x00000000ff00723e */ /* 0x000fca00020006ff */
[----:B------:R-:W-:-:S05]  /*69d0*/  HADD2.F32 R0, -RZ, R0.H0_H0 ;  /* 0x20000000ff007230 */ /* 0x000fca0000004100 */
[----:B0-----:R-:W-:-:S04]  /*69e0*/  FMUL R13, R0, R11 ;  /* 0x0000000b000d7220 */ /* 0x001fc80000400000 */
[----:B------:R-:W-:-:S05]  /*69f0*/  FFMA R13, R20, R10, R13 ;  /* 0x0000000a140d7223 */ /* 0x000fca000000000d */
[----:B------:R-:W-:-:S05]  /*6a00*/  F2FP.SATFINITE.E4M3.F32.PACK_AB_MERGE_C R13, RZ, R13, RZ ;  /* 0x0000000dff0d723e */ /* 0x000fca00048070ff */
[----:B------:R0:W-:Y:S01]  /*6a10*/  STG.E.U8 desc[UR22][R4.64+0x79], R13 ;  /* 0x0000790d04007986 */ /* 0x0001e2000c101116 */
[----:B------:R-:W-:Y:S05]  /*6a20*/  BRA `(.L_x_168) ;  /* 0x0000001000087947 */ /* 0x000fea0003800000 */
.L_x_39:
[C---:B------:R-:W-:Y:S01]  /*6a30*/  ISETP.GE.AND P1, PT, R32.reuse, 0x1, PT ;  /* 0x000000012000780c */ /* 0x040fe20003f26270 */
[-C--:B--2---:R-:W-:Y:S01]  /*6a40*/  FMUL R145, R145, R10.reuse ;  /* 0x0000000a91917220 */ /* 0x084fe20000400000 */
[----:B------:R-:W-:Y:S01]  /*6a50*/  ISETP.GE.AND P0, PT, R32, 0x9, PT ;  /* 0x000000092000780c */ /* 0x000fe20003f06270 */
[-C--:B------:R-:W-:Y:S01]  /*6a60*/  FMUL R144, R144, R10.reuse ;  /* 0x0000000a90907220 */ /* 0x080fe20000400000 */
[C---:B------:R-:W-:Y:S01]  /*6a70*/  ISETP.LT.OR P2, PT, R28.reuse, 0x1, !P1 ;  /* 0x000000011c00780c */ /* 0x040fe20004f41670 */
[-C--:B------:R-:W-:Y:S01]  /*6a80*/  FMUL R143, R143, R10.reuse ;  /* 0x0000000a8f8f7220 */ /* 0x080fe20000400000 */
[----:B------:R-:W-:Y:S01]  /*6a90*/  ISETP.LT.OR P3, PT, R28, 0x2, !P1 ;  /* 0x000000021c00780c */ /* 0x000fe20004f61670 */
[-C--:B------:R-:W-:Y:S01]  /*6aa0*/  FMUL R142, R142, R10.reuse ;  /* 0x0000000a8e8e7220 */ /* 0x080fe20000400000 */
[----:B------:R-:W-:Y:S01]  /*6ab0*/  ISETP.LT.OR P4, PT, R28, 0x1, !P0 ;  /* 0x000000011c00780c */ /* 0x000fe20004781670 */
[-C--:B------:R-:W-:Y:S01]  /*6ac0*/  FMUL R141, R141, R10.reuse ;  /* 0x0000000a8d8d7220 */ /* 0x080fe20000400000 */
[----:B------:R-:W-:Y:S01]  /*6ad0*/  F2FP.SATFINITE.E4M3.F32.PACK_AB_MERGE_C R145, RZ, R145, RZ ;  /* 0x00000091ff91723e */ /* 0x000fe200048070ff */
[----:B------:R-:W-:Y:S01]  /*6ae0*/  FMUL R140, R140, R10 ;  /* 0x0000000a8c8c7220 */ /* 0x000fe20000400000 */
[----:B------:R-:W-:Y:S01]  /*6af0*/  F2FP.SATFINITE.E4M3.F32.PACK_AB_MERGE_C R25, RZ, R144, RZ ;  /* 0x00000090ff19723e */ /* 0x000fe200048070ff */
[-C--:B------:R-:W-:Y:S01]  /*6b00*/  FMUL R139, R139, R10.reuse ;  /* 0x0000000a8b8b7220 */ /* 0x080fe20000400000 */
[----:B------:R-:W-:Y:S01]  /*6b10*/  F2FP.SATFINITE.E4M3.F32.PACK_AB_MERGE_C R143, RZ, R143, RZ ;  /* 0x0000008fff8f723e */ /* 0x000fe200048070ff */
[-C--:B------:R-:W-:Y:S01]  /*6b20*/  FMUL R138, R138, R10.reuse ;  /* 0x0000000a8a8a7220 */ /* 0x080fe20000400000 */
[C---:B------:R-:W-:Y:S01]  /*6b30*/  ISETP.LT.OR P5, PT, R28.reuse, 0x9, !P0 ;  /* 0x000000091c00780c */ /* 0x040fe200047a1670 */
[----:B------:R-:W-:Y:S01]  /*6b40*/  @!P2 STG.E.U8 desc[UR22][R12.64], R145 ;  /* 0x000000910c00a986 */ /* 0x000fe2000c101116 */
[C---:B------:R-:W-:Y:S01]  /*6b50*/  ISETP.LT.OR P2, PT, R28.reuse, 0x2, !P0 ;  /* 0x000000021c00780c */ /* 0x040fe20004741670 */
[-C--:B------:R-:W-:Y:S01]  /*6b60*/  FMUL R137, R137, R10.reuse ;  /* 0x0000000a89897220 */ /* 0x080fe20000400000 */
[C---:B------:R-:W-:Y:S01]  /*6b70*/  ISETP.LT.OR P6, PT, R28.reuse, 0xa, !P0 ;  /* 0x0000000a1c00780c */ /* 0x040fe200047c1670 */
[----:B------:R1:W-:Y:S01]  /*6b80*/  @!P3 STG.E.U8 desc[UR22][R12.64+0x1], R25 ;  /* 0x000001190c00b986 */ /* 0x0003e2000c101116 */
[----:B------:R-:W-:Y:S01]  /*6b90*/  ISETP.LT.OR P3, PT, R28, 0x9, !P1 ;  /* 0x000000091c00780c */ /* 0x000fe20004f61670 */
[-C--:B------:R-:W-:Y:S01]  /*6ba0*/  FMUL R136, R136, R10.reuse ;  /* 0x0000000a88887220 */ /* 0x080fe20000400000 */
[----:B------:R-:W-:Y:S01]  /*6bb0*/  F2FP.SATFINITE.E4M3.F32.PACK_AB_MERGE_C R141, RZ, R141, RZ ;  /* 0x0000008dff8d723e */ /* 0x000fe200048070ff */
[----:B------:R-:W-:Y:S01]  /*6bc0*/  @!P4 STG.E.U8 desc[UR22][R4.64], R143 ;  /* 0x0000008f0400c986 */ /* 0x000fe2000c101116 */
[----:B------:R-:W-:Y:S01]  /*6bd0*/  ISETP.LT.OR P4, PT, R28, 0xa, !P1 ;  /* 0x0000000a1c00780c */ /* 0x000fe20004f81670 */
[----:B------:R-:W-:Y:S01]  /*6be0*/  FMUL R135, R135, R10 ;  /* 0x0000000a87877220 */ /* 0x000fe20000400000 */
[----:B------:R-:W-:Y:S01]  /*6bf0*/  F2FP.SATFINITE.E4M3.F32.PACK_AB_MERGE_C R27, RZ, R140, RZ ;  /* 0x0000008cff1b723e */ /* 0x000fe200048070ff */
[-C--:B------:R-:W-:Y:S01]  /*6c00*/  FMUL R134, R134, R10.reuse ;  /* 0x0000000a86867220 */ /* 0x080fe20000400000 */
[----:B------:R-:W-:Y:S01]  /*6c10*/  F2FP.SATFINITE.E4M3.F32.PACK_AB_MERGE_C R139, RZ, R139, RZ ;  /* 0x0000008bff8b723e */ /* 0x000fe200048070ff */
[----:B------:R-:W-:Y:S01]  /*6c20*/  FMUL R133, R133, R10 ;  /* 0x0000000a85857220 */ /* 0x000fe20000400000 */
[----:B------:R-:W-:Y:S01]  /*6c30*/  F2FP.SATFINITE.E4M3.F32.PACK_AB_MERGE_C R29, RZ, R138, RZ ;  /* 0x0000008aff1d723e */ /* 0x000fe200048070ff */
[----:B------:R-:W-:Y:S01]  /*6c40*/  FMUL R132, R132, R10 ;  /* 0x0000000a84847220 */ /* 0x000fe20000400000 */
[----:B-1----:R-:W-:Y:S01]  /*6c50*/  F2FP.SATFINITE.E4M3.F32.PACK_AB_MERGE_C R25, RZ, R142, RZ ;  /* 0x0000008eff19723e */ /* 0x002fe200048070ff */
[-C--:B------:R-:W-:Y:S01]  /*6c60*/  FMUL R131, R131, R10.reuse ;  /* 0x0000000a83837220 */ /* 0x080fe20000400000 */
[----:B------:R-:W-:Y:S01]  /*6c70*/  F2FP.SATFINITE.E4M3.F32.PACK_AB_MERGE_C R137, RZ, R137, RZ ;  /* 0x00000089ff89723e */ /* 0x000fe200048070ff */
[-C--:B------:R-:W-:Y:S01]  /*6c80*/  FMUL R130, R130, R10.reuse ;  /* 0x0000000a82827220 */ /* 0x080fe20000400000 */
[----:B------:R-:W-:Y:S01]  /*6c90*/  F2FP.SATFINITE.E4M3.F32.PACK_AB_MERGE_C R135, RZ, R135, RZ ;  /* 0x00000087ff87723e */ /* 0x000fe200048070ff */
[----:B------:R1:W-:Y:S01]  /*6ca0*/  @!P2 STG.E.U8 desc[UR22][R4.64+0x1], R25 ;  /* 0x000001190400a986 */ /* 0x0003e2000c101116 */
[C---:B------:R-:W-:Y:S01]  /*6cb0*/  ISETP.LT.OR P2, PT, R28.reuse, 0x19, !P1 ;  /* 0x000000191c00780c */ /* 0x040fe20004f41670 */
[-C--:B------:R-:W-:Y:S01]  /*6cc0*/  FMUL R129, R129, R10.reuse ;  /* 0x0000000a81817220 */ /* 0x080fe20000400000 */
[----:B------:R-:W-:Y:S01]  /*6cd0*/  F2FP.SATFINITE.E4M3.F32.PACK_AB_MERGE_C R133, RZ, R133, RZ ;  /* 0x00000085ff85723e */ /* 0x000fe200048070ff */
[----:B------:R-:W-:Y:S01]  /*6ce0*/  @!P3 STG.E.U8 desc[UR22][R12.64+0x8], R141 ;  /* 0x0000088d0c00b986 */ /* 0x000fe2000c101116 */
[----:B------:R-:W-:Y:S01]  /*6cf0*/  ISETP.LT.OR P3, PT, R28, 0x11, !P1 ;  /* 0x000000111c00780c */ /* 0x000fe20004f61670 */
        /* <DEDUP_REMOVED lines=8> */
[----:B------:R-:W-:Y:S01]  /*6d80*/  FMUL R126, R126, R10 ;  /* 0x0000000a7e7e7220 */ /* 0x000fe20000400000 */
[----:B-1----:R-:W-:Y:S01]  /*6d90*/  F2FP.SATFINITE.E4M3.F32.PACK_AB_MERGE_C R25, RZ, R136, RZ ;  /* 0x00000088ff19723e */ /* 0x002fe200048070ff */
[----:B------:R1:W-:Y:S01]  /*6da0*/  @!P6 STG.E.U8 desc[UR22][R4.64+0x9], R29 ;  /* 0x0000091d0400e986 */ /* 0x0003e2000c101116 */
[----:B------:R-:W-:Y:S01]  /*6db0*/  ISETP.LT.OR P6, PT, R28, 0x12, !P0 ;  /* 0x000000121c00780c */ /* 0x000fe200047c1670 */
[-C--:B------:R-:W-:Y:S01]  /*6dc0*/  FMUL R125, R125, R10.reuse ;  /* 0x0000000a7d7d7220 */ /* 0x080fe20000400000 */
[----:B------:R-:W-:Y:S01]  /*6dd0*/  FMUL R124, R124, R10 ;  /* 0x0000000a7c7c7220 */ /* 0x000fe20000400000 */
[----:B--2---:R-:W-:Y:S01]  /*6de0*/  F2FP.SATFINITE.E4M3.F32.PACK_AB_MERGE_C R27, RZ, R134, RZ ;  /* 0x00000086ff1b723e */ /* 0x004fe200048070ff */
[----:B------:R-:W-:Y:S01]  /*6df0*/  @!P3 STG.E.U8 desc[UR22][R12.64+0x10], R137 ;  /* 0x000010890c00b986 */ /* 0x000fe2000c101116 */
[C---:B------:R-:W-:Y:S01]  /*6e00*/  ISETP.LT.OR P3, PT, R28.reuse, 0x1a, !P1 ;  /* 0x0000001a1c00780c */ /* 0x040fe20004f61670 */
[-C--:B------:R-:W-:Y:S01]  /*6e10*/  FMUL R123, R123, R10.reuse ;  /* 0x0000000a7b7b7220 */ /* 0x080fe20000400000 */
[----:B------:R-:W-:Y:S01]  /*6e20*/  F2FP.SATFINITE.E4M3.F32.PACK_AB_MERGE_C R127, RZ, R127, RZ ;  /* 0x0000007fff7f723e */ /* 0x000fe200048070ff */
[----:B------:R2:W-:Y:S01]  /*6e30*/  @!P4 STG.E.U8 desc[UR22][R12.64+0x11], R25 ;  /* 0x000011190c00c986 */ /* 0x0005e2000c101116 */
[----:B------:R-:W-:Y:S01]  /*6e40*/  ISETP.LT.OR P4, PT, R28, 0x1a, !P0 ;  /* 0x0000001a1c00780c */ /* 0x000fe20004781670 */
[----:B------:R-:W-:Y:S01]  /*6e50*/  FMUL R122, R122, R10 ;  /* 0x0000000a7a7a7220 */ /* 0x000fe20000400000 */
[----:B-1----:R-:W-:Y:S01]  /*6e60*/  F2FP.SATFINITE.E4M3.F32.PACK_AB_MERGE_C R29, RZ, R128, RZ ;  /* 0x00000080ff1d723e */ /* 0x002fe200048070ff */
[----:B------:R-:W-:Y:S01]  /*6e70*/  @!P5 STG.E.U8 desc[UR22][R4.64+0x10], R135 ;  /* 0x000010870400d986 */ /* 0x000fe2000c101116 */
[C---:B------:R-:W-:Y:S01]  /*6e80*/  ISETP.LT.OR P5, PT, R28.reuse, 0x21, !P1 ;  /* 0x000000211c00780c */ /* 0x040fe20004fa1670 */
[-C--:B------:R-:W-:Y:S01]  /*6e90*/  FMUL R121, R121, R10.reuse ;  /* 0x0000000a79797220 */ /* 0x080fe20000400000 */
[----:B------:R-:W-:Y:S01]  /*6ea0*/  F2FP.SATFINITE.E4M3.F32.PACK_AB_MERGE_C R125, RZ, R125, RZ ;  /* 0x0000007dff7d723e */ /* 0x000fe200048070ff */
[----:B------:R1:W-:Y:S01]  /*6eb0*/  @!P6 STG.E.U8 desc[UR22][R4.64+0x11], R27 ;  /* 0x0000111b0400e986 */ /* 0x0003e2000c101116 */
[----:B------:R-:W-:Y:S01]  /*6ec0*/  ISETP.LT.OR P6, PT, R28, 0x22, !P1 ;  /* 0x000000221c00780c */ /* 0x000fe20004fc1670 */
[-C--:B------:R-:W-:Y:S01]  /*6ed0*/  FMUL R120, R120, R10.reuse ;  /* 0x0000000a78787220 */ /* 0x080fe20000400000 */
[----:B------:R-:W-:Y:S01]  /*6ee0*/  F2FP.SATFINITE.E4M3.F32.PACK_AB_MERGE_C R123, RZ, R123, RZ ;  /* 0x0000007bff7b723e */ /* 0x000fe200048070ff */
[----:B------:R-:W-:Y:S01]  /*6ef0*/  @!P2 STG.E.U8 desc[UR22][R12.64+0x18], R133 ;  /* 0x000018850c00a986 */ /* 0x000fe2000c101116 */
[----:B------:R-:W-:Y:S01]  /*6f00*/  ISETP.LT.OR P2, PT, R28, 0x19, !P0 ;  /* 0x000000191c00780c */ /* 0x000fe20004741670 */
[----:B------:R-:W-:Y:S01]  /*6f10*/  FMUL R119, R119, R10 ;  /* 0x0000000a77777220 */ /* 0x000fe20000400000 */
[----:B--2---:R-:W-:Y:S01]  /*6f20*/  F2FP.SATFINITE.E4M3.F32.PACK_AB_MERGE_C R25, RZ, R132, RZ ;  /* 0x00000084ff19723e */ /* 0x004fe200048070ff */
[-C--:B------:R-:W-:Y:S01]  /*6f30*/  FMUL R118, R118, R10.reuse ;  /* 0x0000000a76767220 */ /* 0x080fe20000400000 */
[----:B------:R-:W-:Y:S01]  /*6f40*/  F2FP.SATFINITE.E4M3.F32.PACK_AB_MERGE_C R121, RZ, R121, RZ ;  /* 0x00000079ff79723e */ /* 0x000fe200048070ff */
[----:B------:R-:W-:Y:S01]  /*6f50*/  FMUL R117, R117, R10 ;  /* 0x0000000a75757220 */ /* 0x000fe20000400000 */
[----:B------:R-:W-:Y:S01]  /*6f60*/  F2FP.SATFINITE.E4M3.F32.PACK_AB_MERGE_C R119, RZ, R119, RZ ;  /* 0x00000077ff77723e */ /* 0x000fe200048070ff */
[----:B------:R2:W-:Y:S01]  /*6f70*/  @!P3 STG.E.U8 desc[UR22][R12.64+0x19], R25 ;  /* 0x000019190c00b986 */ /* 0x0005e2000c101116 */
[----:B-1----:R-:W-:Y:S01]  /*6f80*/  F2FP.SATFINITE.E4M3.F32.PACK_AB_MERGE_C R27, RZ, R130, RZ ;  /* 0x00000082ff1b723e */ /* 0x002fe200048070ff */
[-C--:B------:R-:W-:Y:S01]  /*6f90*/  FMUL R116, R116, R10.reuse ;  /* 0x0000000a74747220 */ /* 0x080fe20000400000 */
[----:B------:R-:W-:Y:S01]  /*6fa0*/  ISETP.LT.OR P3, PT, R28, 0x21, !P0 ;  /* 0x000000211c00780c */ /* 0x000fe20004761670 */
[-C--:B------:R-:W-:Y:S01]  /*6fb0*/  FMUL R115, R115, R10.reuse ;  /* 0x0000000a73737220 */ /* 0x080fe20000400000 */
[-C--:B------:R-:W-:Y:S01]  /*6fc0*/  FMUL R114, R114, R10.reuse ;  /* 0x0000000a72727220 */ /* 0x080fe20000400000 */
[----:B------:R-:W-:Y:S01]  /*6fd0*/  @!P2 STG.E.U8 desc[UR22][R4.64+0x18], R131 ;  /* 0x000018830400a986 */ /* 0x000fe2000c101116 */
[C---:B------:R-:W-:Y:S01]  /*6fe0*/  ISETP.LT.OR P2, PT, R28.reuse, 0x29, !P0 ;  /* 0x000000291c00780c */ /* 0x040fe20004741670 */
[-C--:B------:R-:W-:Y:S01]  /*6ff0*/  FMUL R113, R113, R10.reuse ;  /* 0x0000000a71717220 */ /* 0x080fe20000400000 */
[----:B------:R-:W-:Y:S01]  /*7000*/  F2FP.SATFINITE.E4M3.F32.PACK_AB_MERGE_C R117, RZ, R117, RZ ;  /* 0x00000075ff75723e */ /* 0x000fe200048070ff */
[----:B------:R1:W-:Y:S01]  /*7010*/  @!P4 STG.E.U8 desc[UR22][R4.64+0x19], R27 ;  /* 0x0000191b0400c986 */ /* 0x0003e2000c101116 */
[----:B------:R-:W-:Y:S01]  /*7020*/  ISETP.LT.OR P4, PT, R28, 0x22, !P0 ;  /* 0x000000221c00780c */ /* 0x000fe20004781670 */
        /* <DEDUP_REMOVED lines=9> */
[----:B------:R-:W-:Y:S01]  /*70c0*/  F2FP.SATFINITE.E4M3.F32.PACK_AB_MERGE_C R113, RZ, R113, RZ ;  /* 0x00000071ff71723e */ /* 0x000fe200048070ff */
[----:B------:R-:W-:Y:S01]  /*70d0*/  @!P3 STG.E.U8 desc[UR22][R4.64+0x20], R127 ;  /* 0x0000207f0400b986 */ /* 0x000fe2000c101116 */
[----:B-1----:R-:W-:Y:S01]  /*70e0*/  F2FP.SATFINITE.E4M3.F32.PACK_AB_MERGE_C R27, RZ, R124, RZ ;  /* 0x0000007cff1b723e */ /* 0x002fe200048070ff */
[-C--:B------:R-:W-:Y:S01]  /*70f0*/  FMUL R109, R109, R10.reuse ;  /* 0x0000000a6d6d7220 */ /* 0x080fe20000400000 */
[C---:B------:R-:W-:Y:S01]  /*7100*/  ISETP.LT.OR P3, PT, R28.reuse, 0x2a, !P0 ;  /* 0x0000002a1c00780c */ /* 0x040fe20004761670 */
[----:B------:R1:W-:Y:S01]  /*7110*/  @!P4 STG.E.U8 desc[UR22][R4.64+0x21], R25 ;  /* 0x000021190400c986 */ /* 0x0003e2000c101116 */
[----:B------:R-:W-:Y:S01]  /*7120*/  ISETP.LT.OR P4, PT, R28, 0x32, !P1 ;  /* 0x000000321c00780c */ /* 0x000fe20004f81670 */
[-C--:B------:R-:W-:Y:S01]  /*7130*/  FMUL R108, R108, R10.reuse ;  /* 0x0000000a6c6c7220 */ /* 0x080fe20000400000 */
[----:B------:R-:W-:Y:S01]  /*7140*/  F2FP.SATFINITE.E4M3.F32.PACK_AB_MERGE_C R111, RZ, R111, RZ ;  /* 0x0000006fff6f723e */ /* 0x000fe200048070ff */
[----:B------:R-:W-:Y:S01]  /*7150*/  @!P5 STG.E.U8 desc[UR22][R12.64+0x28], R125 ;  /* 0x0000287d0c00d986 */ /* 0x000fe2000c101116 */
[C---:B------:R-:W-:Y:S01]  /*7160*/  ISETP.LT.OR P5, PT, R28.reuse, 0x31, !P0 ;  /* 0x000000311c00780c */ /* 0x040fe200047a1670 */
[----:B------:R-:W-:Y:S01]  /*7170*/  FMUL R107, R107, R10 ;  /* 0x0000000a6b6b7220 */ /* 0x000fe20000400000 */
[----:B--2---:R-:W-:Y:S01]  /*7180*/  F2FP.SATFINITE.E4M3.F32.PACK_AB_MERGE_C R29, RZ, R118, RZ ;  /* 0x00000076ff1d723e */ /* 0x004fe200048070ff */
[----:B------:R2:W-:Y:S01]  /*7190*/  @!P6 STG.E.U8 desc[UR22][R12.64+0x29], R27 ;  /* 0x0000291b0c00e986 */ /* 0x0005e2000c101116 */
[----:B------:R-:W-:Y:S01]  /*71a0*/  ISETP.LT.OR P6, PT, R28, 0x32, !P0 ;  /* 0x000000321c00780c */ /* 0x000fe200047c1670 */
[-C--:B------:R-:W-:Y:S01]  /*71b0*/  FMUL R106, R106, R10.reuse ;  /* 0x0000000a6a6a7220 */ /* 0x080fe20000400000 */
[----:B------:R-:W-:Y:S01]  /*71c0*/  F2FP.SATFINITE.E4M3.F32.PACK_AB_MERGE_C R109, RZ, R109, RZ ;  /* 0x0000006dff6d723e */ /* 0x000fe200048070ff */
[----:B------:R-:W-:Y:S01]  /*71d0*/  @!P2 STG.E.U8 desc[UR22][R4.64+0x28], R123 ;  /* 0x0000287b0400a986 */ /* 0x000fe2000c101116 */
[----:B------:R-:W-:Y:S01]  /*71e0*/  ISETP.LT.OR P2, PT, R28, 0x31, !P1 ;  /* 0x000000311c00780c */ /* 0x000fe20004f41670 */
[----:B------:R-:W-:Y:S01]  /*71f0*/  FMUL R105, R105, R10 ;  /* 0x0000000a69697220 */ /* 0x000fe20000400000 */
[----:B-1----:R-:W-:Y:S01]  /*7200*/  F2FP.SATFINITE.E4M3.F32.PACK_AB_MERGE_C R25, RZ, R122, RZ ;  /* 0x0000007aff19723e */ /* 0x002fe200048070ff */
[-C--:B------:R-:W-:Y:S01]  /*7210*/  FMUL R104, R104, R10.reuse ;  /* 0x0000000a68687220 */ /* 0x080fe20000400000 */
[-C--:B------:R-:W-:Y:S01]  /*7220*/  FMUL R103, R103, R10.reuse ;  /* 0x0000000a67677220 */ /* 0x080fe20000400000 */
[----:B------:R-:W-:Y:S01]  /*7230*/  F2FP.SATFINITE.E4M3.F32.PACK_AB_MERGE_C R107, RZ, R107, RZ ;  /* 0x0000006bff6b723e */ /* 0x000fe200048070ff */
[----:B------:R-:W-:Y:S01]  /*7240*/  FMUL R102, R102, R10 ;  /* 0x0000000a66667220 */ /* 0x000fe20000400000 */
[----:B--2---:R-:W-:Y:S01]  /*7250*/  F2FP.SATFINITE.E4M3.F32.PACK_AB_MERGE_C R27, RZ, R120, RZ ;  /* 0x00000078ff1b723e */ /* 0x004fe200048070ff */
[----:B------:R1:W-:Y:S01]  /*7260*/  @!P3 STG.E.U8 desc[UR22][R4.64+0x29], R25 ;  /* 0x000029190400b986 */ /* 0x0003e2000c101116 */
        /* <DEDUP_REMOVED lines=9> */
[-C--:B------:R-:W-:Y:S01]  /*7300*/  FMUL R95, R95, R10.reuse ;  /* 0x0000000a5f5f7220 */ /* 0x080fe20000400000 */
[-C--:B------:R-:W-:Y:S01]  /*7310*/  FMUL R98, R98, R10.reuse ;  /* 0x0000000a62627220 */ /* 0x080fe20000400000 */
[----:B------:R-:W-:Y:S01]  /*7320*/  @!P5 STG.E.U8 desc[UR22][R4.64+0x30], R119 ;  /* 0x000030770400d986 */ /* 0x000fe2000c101116 */
[C---:B------:R-:W-:Y:S01]  /*7330*/  ISETP.LT.OR P5, PT, R28.reuse, 0x39, !P0 ;  /* 0x000000391c00780c */ /* 0x040fe200047a1670 */
[----:B------:R-:W-:Y:S01]  /*7340*/  FMUL R99, R99, R10 ;  /* 0x0000000a63637220 */ /* 0x000fe20000400000 */
[----:B-1----:R-:W-:Y:S01]  /*7350*/  F2FP.SATFINITE.E4M3.F32.PACK_AB_MERGE_C R25, RZ, R116, RZ ;  /* 0x00000074ff19723e */ /* 0x002fe200048070ff */
        /* <DEDUP_REMOVED lines=13> */
[C---:B------:R-:W-:Y:S01]  /*7430*/  ISETP.LT.OR P5, PT, R28.reuse, 0x49, !P1 ;  /* 0x000000491c00780c */ /* 0x040fe20004fa1670 */
[----:B------:R-:W-:Y:S01]  /*7440*/  FMUL R89, R89, R10 ;  /* 0x0000000a59597220 */ /* 0x000fe20000400000 */
[----:B-1----:R-:W-:Y:S01]  /*7450*/  F2FP.SATFINITE.E4M3.F32.PACK_AB_MERGE_C R29, RZ, R108, RZ ;  /* 0x0000006cff1d723e */ /* 0x002fe200048070ff */
        /* <DEDUP_REMOVED lines=24> */
[----:B------:R-:W-:Y:S01]  /*75e0*/  FMUL R19, R19, R10 ;  /* 0x0000000a13137220 */ /* 0x000fe20000400000 */
[----:B--2---:R-:W-:Y:S01]  /*75f0*/  F2FP.SATFINITE.E4M3.F32.PACK_AB_MERGE_C R25, RZ, R106, RZ ;  /* 0x0000006aff19723e */ /* 0x004fe200048070ff */
[----:B------:R-:W-:Y:S01]  /*7600*/  @!P5 STG.E.U8 desc[UR22][R12.64+0x48], R109 ;  /* 0x0000486d0c00d986 */ /* 0x000fe2000c101116 */
[----:B------:R-:W-:Y:S01]  /*7610*/  ISETP.LT.OR P5, PT, R28, 0x51, !P1 ;  /* 0x000000511c00780c */ /* 0x000fe20004fa1670 */
[-C--:B------:R-:W-:Y:S01]  /*7620*/  FMUL R18, R18, R10.reuse ;  /* 0x0000000a12127220 */ /* 0x080fe20000400000 */
[-C--:B------:R-:W-:Y:S01]  /*7630*/  FMUL R21, R21, R10.reuse ;  /* 0x0000000a15157220 */ /* 0x080fe20000400000 */
[----:B------:R2:W-:Y:S01]  /*7640*/  @!P6 STG.E.U8 desc[UR22][R12.64+0x49], R29 ;  /* 0x0000491d0c00e986 */ /* 0x0005e2000c101116 */
[----:B------:R-:W-:Y:S01]  /*7650*/  ISETP.LT.OR P6, PT, R28, 0x52, !P1 ;  /* 0x000000521c00780c */ /* 0x000fe20004fc1670 */
[----:B------:R-:W-:Y:S01]  /*7660*/  FMUL R20, R20, R10 ;  /* 0x0000000a14147220 */ /* 0x000fe20000400000 */
[----:B------:R-:W-:Y:S01]  /*7670*/  F2FP.SATFINITE.E4M3.F32.PACK_AB_MERGE_C R91, RZ, R91, RZ ;  /* 0x0000005bff5b723e */ /* 0x000fe200048070ff */
[----:B------:R-:W-:Y:S01]  /*7680*/  @!P3 STG.E.U8 desc[UR22][R4.64+0x48], R107 ;  /* 0x0000486b0400b986 */ /* 0x000fe2000c101116 */
[----:B-1----:R-:W-:-:S02]  /*7690*/  F2FP.SATFINITE.E4M3.F32.PACK_AB_MERGE_C R27, RZ, R104, RZ ;  /* 0x00000068ff1b723e */ /* 0x002fc400048070ff */
[C---:B------:R-:W-:Y:S01]  /*76a0*/  ISETP.LT.OR P3, PT, R28.reuse, 0x52, !P0 ;  /* 0x000000521c00780c */ /* 0x040fe20004761670 */
[----:B------:R1:W-:Y:S01]  /*76b0*/  @!P4 STG.E.U8 desc[UR22][R4.64+0x49], R25 ;  /* 0x000049190400c986 */ /* 0x0003e2000c101116 */
[C---:B------:R-:W-:Y:S02]  /*76c0*/  ISETP.LT.OR P4, PT, R28.reuse, 0x59, !P0 ;  /* 0x000000591c00780c */ /* 0x040fe40004781670 */
[----:B------:R-:W-:Y:S01]  /*76d0*/  F2FP.SATFINITE.E4M3.F32.PACK_AB_MERGE_C R19, RZ, R19, RZ ;  /* 0x00000013ff13723e */ /* 0x000fe200048070ff */
[----:B------:R-:W-:Y:S01]  /*76e0*/  @!P5 STG.E.U8 desc[UR22][R12.64+0x50], R105 ;  /* 0x000050690c00d986 */ /* 0x000fe2000c101116 */
[C---:B------:R-:W-:Y:S02]  /*76f0*/  ISETP.LT.OR P5, PT, R28.reuse, 0x5a, !P0 ;  /* 0x0000005a1c00780c */ /* 0x040fe400047a1670 */
[----:B--2---:R-:W-:Y:S01]  /*7700*/  F2FP.SATFINITE.E4M3.F32.PACK_AB_MERGE_C R29, RZ, R98, RZ ;  /* 0x00000062ff1d723e */ /* 0x004fe200048070ff */
[----:B------:R2:W-:Y:S01]  /*7710*/  @!P6 STG.E.U8 desc[UR22][R12.64+0x51], R27 ;  /* 0x0000511b0c00e986 */ /* 0x0005e2000c101116 */
[----:B------:R-:W-:-:S02]  /*7720*/  ISETP.LT.OR P6, PT, R28, 0x5a, !P1 ;  /* 0x0000005a1c00780c */ /* 0x000fc40004fc1670 */
[----:B------:R-:W-:Y:S01]  /*7730*/  F2FP.SATFINITE.E4M3.F32.PACK_AB_MERGE_C R21, RZ, R21, RZ ;  /* 0x00000015ff15723e */ /* 0x000fe200048070ff */
[----:B------:R-:W-:Y:S01]  /*7740*/  @!P2 STG.E.U8 desc[UR22][R4.64+0x50], R103 ;  /* 0x000050670400a986 */ /* 0x000fe2000c101116 */
[----:B------:R-:W-:Y:S02]  /*7750*/  ISETP.LT.OR P2, PT, R28, 0x59, !P1 ;  /* 0x000000591c00780c */ /* 0x000fe40004f41670 */
[----:B-1----:R-:W-:Y:S02]  /*7760*/  F2FP.SATFINITE.E4M3.F32.PACK_AB_MERGE_C R25, RZ, R102, RZ ;  /* 0x00000066ff19723e */ /* 0x002fe400048070ff */
[----:B--2---:R-:W-:-:S03]  /*7770*/  F2FP.SATFINITE.E4M3.F32.PACK_AB_MERGE_C R27, RZ, R100, RZ ;  /* 0x00000064ff1b723e */ /* 0x004fc600048070ff */
[----:B------:R1:W-:Y:S01]  /*7780*/  @!P3 STG.E.U8 desc[UR22][R4.64+0x51], R25 ;  /* 0x000051190400b986 */ /* 0x0003e2000c101116 */
[----:B------:R-:W-:-:S03]  /*7790*/  ISETP.LT.OR P3, PT, R28, 0x62, !P1 ;  /* 0x000000621c00780c */ /* 0x000fc60004f61670 */
[----:B------:R2:W-:Y:S01]  /*77a0*/  @!P6 STG.E.U8 desc[UR22][R12.64+0x59], R27 ;  /* 0x0000591b0c00e986 */ /* 0x0005e2000c101116 */
[----:B------:R-:W-:-:S03]  /*77b0*/  ISETP.LT.OR P6, PT, R28, 0x69, !P1 ;  /* 0x000000691c00780c */ /* 0x000fc60004fc1670 */
[----:B------:R-:W-:Y:S01]  /*77c0*/  @!P2 STG.E.U8 desc[UR22][R12.64+0x58], R101 ;  /* 0x000058650c00a986 */ /* 0x000fe2000c101116 */
[----:B------:R-:W-:-:S03]  /*77d0*/  ISETP.LT.OR P2, PT, R28, 0x61, !P1 ;  /* 0x000000611c00780c */ /* 0x000fc60004f41670 */
[----:B------:R-:W-:Y:S01]  /*77e0*/  @!P4 STG.E.U8 desc[UR22][R4.64+0x58], R95 ;  /* 0x0000585f0400c986 */ /* 0x000fe2000c101116 */
[C---:B------:R-:W-:Y:S02]  /*77f0*/  ISETP.LT.OR P4, PT, R28.reuse, 0x61, !P0 ;  /* 0x000000611c00780c */ /* 0x040fe40004781670 */
[----:B-1----:R-:W-:Y:S01]  /*7800*/  F2FP.SATFINITE.E4M3.F32.PACK_AB_MERGE_C R25, RZ, R96, RZ ;  /* 0x00000060ff19723e */ /* 0x002fe200048070ff */
[----:B------:R1:W-:Y:S01]  /*7810*/  @!P5 STG.E.U8 desc[UR22][R4.64+0x59], R29 ;  /* 0x0000591d0400d986 */ /* 0x0003e2000c101116 */
[C---:B------:R-:W-:Y:S02]  /*7820*/  ISETP.LT.OR P5, PT, R28.reuse, 0x62, !P0 ;  /* 0x000000621c00780c */ /* 0x040fe400047a1670 */
[----:B--2---:R-:W-:Y:S01]  /*7830*/  F2FP.SATFINITE.E4M3.F32.PACK_AB_MERGE_C R27, RZ, R92, RZ ;  /* 0x0000005cff1b723e */ /* 0x004fe200048070ff */
        /* <DEDUP_REMOVED lines=8> */
[----:B--2---:R-:W-:Y:S02]  /*78c0*/  F2FP.SATFINITE.E4M3.F32.PACK_AB_MERGE_C R25, RZ, R88, RZ ;  /* 0x00000058ff19723e */ /* 0x004fe400048070ff */
[C---:B------:R-:W-:Y:S01]  /*78d0*/  ISETP.LT.OR P5, PT, R28.reuse, 0x71, !P0 ;  /* 0x000000711c00780c */ /* 0x040fe200047a1670 */
[----:B------:R-:W-:Y:S01]  /*78e0*/  @!P6 STG.E.U8 desc[UR22][R12.64+0x68], R89 ;  /* 0x000068590c00e986 */ /* 0x000fe2000c101116 */
[----:B------:R-:W-:-:S03]  /*78f0*/  ISETP.LT.OR P6, PT, R28, 0x71, !P1 ;  /* 0x000000711c00780c */ /* 0x000fc60004fc1670 */
[----:B------:R-:W-:Y:S01]  /*7900*/  @!P2 STG.E.U8 desc[UR22][R12.64+0x69], R29 ;  /* 0x0000691d0c00a986 */ /* 0x000fe2000c101116 */
[----:B------:R-:W-:-:S03]  /*7910*/  ISETP.LT.OR P2, PT, R28, 0x72, !P1 ;  /* 0x000000721c00780c */ /* 0x000fc60004f41670 */
[----:B------:R-:W-:Y:S01]  /*7920*/  @!P3 STG.E.U8 desc[UR22][R4.64+0x68], R93 ;  /* 0x0000685d0400b986 */ /* 0x000fe2000c101116 */
[C---:B------:R-:W-:Y:S02]  /*7930*/  ISETP.LT.OR P3, PT, R28.reuse, 0x79, !P1 ;  /* 0x000000791c00780c */ /* 0x040fe40004f61670 */
[C---:B------:R-:W-:Y:S01]  /*7940*/  ISETP.LT.OR P1, PT, R28.reuse, 0x7a, !P1 ;  /* 0x0000007a1c00780c */ /* 0x040fe20004f21670 */
[----:B------:R2:W-:Y:S01]  /*7950*/  @!P4 STG.E.U8 desc[UR22][R4.64+0x69], R25 ;  /* 0x000069190400c986 */ /* 0x0005e2000c101116 */
[C---:B------:R-:W-:Y:S02]  /*7960*/  ISETP.LT.OR P4, PT, R28.reuse, 0x72, !P0 ;  /* 0x000000721c00780c */ /* 0x040fe40004781670 */
[----:B-1----:R-:W-:Y:S01]  /*7970*/  F2FP.SATFINITE.E4M3.F32.PACK_AB_MERGE_C R27, RZ, R90, RZ ;  /* 0x0000005aff1b723e */ /* 0x002fe200048070ff */
[----:B------:R1:W-:Y:S01]  /*7980*/  @!P6 STG.E.U8 desc[UR22][R12.64+0x70], R23 ;  /* 0x000070170c00e986 */ /* 0x0003e2000c101116 */
[C---:B------:R-:W-:Y:S02]  /*7990*/  ISETP.LT.OR P6, PT, R28.reuse, 0x79, !P0 ;  /* 0x000000791c00780c */ /* 0x040fe400047c1670 */
[----:B------:R-:W-:Y:S01]  /*79a0*/  ISETP.LT.OR P0, PT, R28, 0x7a, !P0 ;  /* 0x0000007a1c00780c */ /* 0x000fe20004701670 */
[----:B------:R3:W-:Y:S01]  /*79b0*/  @!P2 STG.E.U8 desc[UR22][R12.64+0x71], R27 ;  /* 0x0000711b0c00a986 */ /* 0x0007e2000c101116 */
[----:B--2---:R-:W-:-:S03]  /*79c0*/  F2FP.SATFINITE.E4M3.F32.PACK_AB_MERGE_C R25, RZ, R18, RZ ;  /* 0x00000012ff19723e */ /* 0x004fc600048070ff */
[----:B------:R2:W-:Y:S01]  /*79d0*/  @!P5 STG.E.U8 desc[UR22][R4.64+0x70], R91 ;  /* 0x0000705b0400d986 */ /* 0x0005e2000c101116 */
[----:B-1----:R-:W-:Y:S02]  /*79e0*/  F2FP.SATFINITE.E4M3.F32.PACK_AB_MERGE_C R23, RZ, R22, RZ ;  /* 0x00000016ff17723e */ /* 0x002fe400048070ff */
[----:B---3--:R-:W-:-:S03]  /*79f0*/  F2FP.SATFINITE.E4M3.F32.PACK_AB_MERGE_C R27, RZ, R20, RZ ;  /* 0x00000014ff1b723e */ /* 0x008fc600048070ff */
[----:B------:R2:W-:Y:S04]  /*7a00*/  @!P4 STG.E.U8 desc[UR22][R4.64+0x71], R23 ;  /* 0x000071170400c986 */ /* 0x0005e8000c101116 */
[----:B------:R2:W-:Y:S04]  /*7a10*/  @!P3 STG.E.U8 desc[UR22][R12.64+0x78], R19 ;  /* 0x000078130c00b986 */ /* 0x0005e8000c101116 */
[----:B------:R2:W-:Y:S04]  /*7a20*/  @!P1 STG.E.U8 desc[UR22][R12.64+0x79], R25 ;  /* 0x000079190c009986 */ /* 0x0005e8000c101116 */
[----:B------:R2:W-:Y:S04]  /*7a30*/  @!P6 STG.E.U8 desc[UR22][R4.64+0x78], R21 ;  /* 0x000078150400e986 */ /* 0x0005e8000c101116 */
[----:B------:R2:W-:Y:S02]  /*7a40*/  @!P0 STG.E.U8 desc[UR22][R4.64+0x79], R27 ;  /* 0x0000791b04008986 */ /* 0x0005e4000c101116 */
.L_x_168:
[----:B------:R-:W-:Y:S05]  /*7a50*/  BSYNC B0 ;  /* 0x0000000000007941 */ /* 0x000fea0003800000 */
.L_x_38:
[----:B0-2---:R-:W-:Y:S01]  /*7a60*/  IMAD.U32 R4, RZ, RZ, UR20 ;  /* 0x00000014ff047e24 */ /* 0x005fe2000f8e00ff */
[----:B------:R-:W-:Y:S01]  /*7a70*/  ULDC.64 UR4, c[0x0][0x650] ;  /* 0x0001940000047ab9 */ /* 0x000fe20000000a00 */
[----:B-----5:R-:W-:Y:S01]  /*7a80*/  IMAD.U32 R0, RZ, RZ, UR13 ;  /* 0x0000000dff007e24 */ /* 0x020fe2000f8e00ff */
[----:B------:R0:W-:Y:S01]  /*7a90*/  SYNCS.ARRIVE.TRANS64.A1T0 RZ, [R16+UR32], RZ ;  /* 0x000000ff10ff79a7 */ /* 0x0001e20008100020 */
[----:B------:R-:W-:Y:S01]  /*7aa0*/  IMAD.U32 R5, RZ, RZ, UR21 ;  /* 0x00000015ff057e24 */ /* 0x000fe2000f8e00ff */
[C---:B------:R-:W-:Y:S01]  /*7ab0*/  LEA R2, P0, R4.reuse, R2, 0x1 ;  /* 0x0000000204027211 */ /* 0x040fe200078008ff */
[----:B------:R-:W-:Y:S01]  /*7ac0*/  IMAD.MOV.U32 R5, RZ, RZ, -0x1 ;  /* 0xffffffffff057424 */ /* 0x000fe200078e00ff */
[----:B----4-:R-:W-:Y:S02]  /*7ad0*/  PRMT R12, RZ, 0x7610, R12 ;  /* 0x00007610ff0c7816 */ /* 0x010fe4000000000c */
[----:B------:R-:W-:Y:S01]  /*7ae0*/  LEA.HI.X R3, R4, R3, R0, 0x1, P0 ;  /* 0x0000000304037211 */ /* 0x000fe200000f0c00 */
[----:B------:R-:W-:Y:S01]  /*7af0*/  IMAD.MOV.U32 R4, RZ, RZ, -0x1 ;  /* 0xffffffffff047424 */ /* 0x000fe200078e00ff */
[----:B------:R-:W-:Y:S01]  /*7b00*/  ISETP.GE.U32.AND P0, PT, R2, UR4, PT ;  /* 0x0000000402007c0c */ /* 0x000fe2000bf06070 */
[----:B------:R-:W-:-:S03]  /*7b10*/  IMAD.MOV.U32 R0, RZ, RZ, -0x1 ;  /* 0xffffffffff007424 */ /* 0x000fc600078e00ff */
[----:B------:R-:W-:-:S13]  /*7b20*/  ISETP.GE.U32.AND.EX P0, PT, R3, UR5, PT, P0 ;  /* 0x0000000503007c0c */ /* 0x000fda000bf06100 */
[----:B0-----:R-:W-:Y:S05]  /*7b30*/  @P0 BRA `(.L_x_169) ;  /* 0x0000000400880947 */ /* 0x001fea0003800000 */
[----:B------:R-:W0:Y:S01]  /*7b40*/  S2UR UR12, SR_CTAID.X ;  /* 0x00000000000c79c3 */ /* 0x000e220000002500 */
[----:B------:R-:W-:Y:S01]  /*7b50*/  ULDC.64 UR4, c[0x0][0x628] ;  /* 0x00018a0000047ab9 */ /* 0x000fe20000000a00 */
[----:B------:R-:W-:Y:S01]  /*7b60*/  ULDC UR6, c[0x0][0x150] ;  /* 0x0000540000067ab9 */ /* 0x000fe20000000800 */
[----:B------:R-:W-:Y:S01]  /*7b70*/  ISETP.NE.U32.AND P0, PT, RZ, UR4, PT ;  /* 0x00000004ff007c0c */ /* 0x000fe2000bf05070 */
[----:B------:R-:W-:Y:S01]  /*7b80*/  ULDC UR26, c[0x0][0x630] ;  /* 0x00018c00001a7ab9 */ /* 0x000fe20000000800 */
[C---:B------:R-:W-:Y:S01]  /*7b90*/  R2UR UR27, R2.reuse ;  /* 0x00000000021b72ca */ /* 0x040fe200000e0000 */
[----:B------:R-:W-:Y:S01]  /*7ba0*/  ULDC UR29, c[0x0][0x154] ;  /* 0x00005500001d7ab9 */ /* 0x000fe20000000800 */
[----:B------:R-:W-:Y:S01]  /*7bb0*/  ISETP.NE.AND.EX P0, PT, RZ, UR5, PT, P0 ;  /* 0x00000005ff007c0c */ /* 0x000fe2000bf05300 */
[----:B------:R-:W2:Y:S01]  /*7bc0*/  S2UR UR33, SR_CTAID.Y ;  /* 0x00000000002179c3 */ /* 0x000ea20000002600 */
[----:B------:R-:W-:Y:S02]  /*7bd0*/  R2UR UR28, R3 ;  /* 0x00000000031c72ca */ /* 0x000fe400000e0000 */
[----:B------:R-:W-:-:S02]  /*7be0*/  R2UR UR24, R2 ;  /* 0x00000000021872ca */ /* 0x000fc400000e0000 */
[----:B------:R-:W-:Y:S02]  /*7bf0*/  R2UR UR25, R3 ;  /* 0x00000000031972ca */ /* 0x000fe400000e0000 */
[----:B0-----:R-:W-:-:S05]  /*7c00*/  I2FP.F32.U32 R0, UR12 ;  /* 0x0000000c00007c45 */ /* 0x001fca0008201000 */
[----:B------:R-:W-:-:S04]  /*7c10*/  FMUL R0, R0, UR6 ;  /* 0x0000000600007c20 */ /* 0x000fc80008400000 */
[----:B------:R0:W4:Y:S01]  /*7c20*/  F2I.U32.TRUNC.NTZ R4, R0 ;  /* 0x0000000000047305 */ /* 0x000122000020f000 */
[----:B--2---:R-:W-:Y:S05]  /*7c30*/  @!P0 BRA `(.L_x_170) ;  /* 0x0000000000308947 */ /* 0x004fea0003800000 */
        /* <DEDUP_REMOVED lines=12> */
.L_x_170:
[----:B------:R-:W-:Y:S01]  /*7d00*/  USHF.R.U64 UR6, UR24, UR26, UR25 ;  /* 0x0000001a18067299 */ /* 0x000fe20008001219 */
[----:B0-----:R-:W-:Y:S01]  /*7d10*/  I2FP.F32.U32 R0, UR33 ;  /* 0x0000002100007c45 */ /* 0x001fe20008201000 */
[----:B------:R-:W-:Y:S01]  /*7d20*/  USHF.R.U32.HI UR4, URZ, UR26, UR25 ;  /* 0x0000001a3f047299 */ /* 0x000fe20008011619 */
[----:B----4-:R-:W-:Y:S01]  /*7d30*/  R2UR UR26, R4 ;  /* 0x00000000041a72ca */ /* 0x010fe200000e0000 */
[----:B------:R-:W-:Y:S02]  /*7d40*/  UIADD3 UR18, UP0, URZ, -UR6, URZ ;  /* 0x800000063f127290 */ /* 0x000fe4000ff1e03f */
[----:B------:R-:W-:Y:S01]  /*7d50*/  FMUL R0, R0, UR29 ;  /* 0x0000001d00007c20 */ /* 0x000fe20008400000 */
[----:B------:R-:W-:Y:S01]  /*7d60*/  ULDC.64 UR24, c[0x0][0x620] ;  /* 0x0001880000187ab9 */ /* 0x000fe20000000a00 */
[----:B------:R-:W-:Y:S01]  /*7d70*/  UIADD3.X UR4, URZ, ~UR4, URZ, UP0, !UPT ;  /* 0x800000043f047290 */ /* 0x000fe200087fe43f */
[----:B------:R-:W-:Y:S01]  /*7d80*/  UMOV UR16, UR27 ;  /* 0x0000001b00107c82 */ /* 0x000fe20008000000 */
[----:B------:R-:W-:-:S02]  /*7d90*/  UMOV UR17, UR28 ;  /* 0x0000001c00117c82 */ /* 0x000fc40008000000 */
[----:B------:R-:W0:Y:S01]  /*7da0*/  F2I.U32.TRUNC.NTZ R0, R0 ;  /* 0x0000000000007305 */ /* 0x000e22000020f000 */
[----:B------:R-:W-:Y:S02]  /*7db0*/  UIMAD UR4, UR4, UR24, URZ ;  /* 0x00000018040472a4 */ /* 0x000fe4000f8e023f */
[----:B------:R-:W-:Y:S02]  /*7dc0*/  UIMAD.WIDE.U32 UR16, UR18, UR24, UR16 ;  /* 0x00000018121072a5 */ /* 0x000fe4000f8e0010 */
[----:B------:R-:W-:Y:S01]  /*7dd0*/  UIMAD UR18, UR18, UR25, UR4 ;  /* 0x00000019121272a4 */ /* 0x000fe2000f8e0204 */
[----:B------:R-:W-:Y:S01]  /*7de0*/  ULDC UR19, c[0x0][0x618] ;  /* 0x0001860000137ab9 */ /* 0x000fe20000000800 */
[----:B------:R-:W-:Y:S02]  /*7df0*/  ULDC UR36, c[0x0][0x658] ;  /* 0x0001960000247ab9 */ /* 0x000fe40000000800 */
[----:B------:R-:W-:Y:S01]  /*7e00*/  UIADD3 UR18, UR17, UR18, URZ ;  /* 0x0000001211127290 */ /* 0x000fe2000fffe03f */
[----:B------:R-:W-:Y:S01]  /*7e10*/  UMOV UR24, 0xffffffff ;  /* 0xffffffff00187882 */ /* 0x000fe20000000000 */
[----:B------:R-:W-:Y:S01]  /*7e20*/  ULDC.64 UR4, c[0x0][0x640] ;  /* 0x0001900000047ab9 */ /* 0x000fe20000000a00 */
[----:B------:R-:W-:Y:S01]  /*7e30*/  USHF.L.U32 UR25, UR24, UR36, URZ ;  /* 0x0000002418197299 */ /* 0x000fe2000800063f */
[----:B------:R-:W-:Y:S01]  /*7e40*/  ISETP.NE.U32.AND P0, PT, RZ, UR4, PT ;  /* 0x00000004ff007c0c */ /* 0x000fe2000bf05070 */
[----:B------:R-:W-:Y:S01]  /*7e50*/  USHF.R.U64 UR16, UR16, UR19, UR18 ;  /* 0x0000001310107299 */ /* 0x000fe20008001212 */
[----:B0-----:R-:W-:Y:S01]  /*7e60*/  R2UR UR28, R0 ;  /* 0x00000000001c72ca */ /* 0x001fe200000e0000 */
[----:B------:R-:W-:Y:S01]  /*7e70*/  USHF.R.U32.HI UR18, URZ, UR19, UR18 ;  /* 0x000000133f127299 */ /* 0x000fe20008011612 */
[----:B------:R-:W-:Y:S01]  /*7e80*/  ISETP.NE.AND.EX P0, PT, RZ, UR5, PT, P0 ;  /* 0x00000005ff007c0c */ /* 0x000fe2000bf05300 */
[----:B------:R-:W-:Y:S01]  /*7e90*/  ULDC UR29, c[0x0][0x608] ;  /* 0x00018200001d7ab9 */ /* 0x000fe20000000800 */
[----:B------:R-:W-:-:S02]  /*7ea0*/  ULOP3.LUT UR37, URZ, UR25, URZ, 0x33, !UPT ;  /* 0x000000193f257292 */ /* 0x000fc4000f8e333f */
[----:B------:R-:W-:Y:S02]  /*7eb0*/  USHF.R.U64 UR25, UR16, UR29, UR18 ;  /* 0x0000001d10197299 */ /* 0x000fe40008001212 */
[----:B------:R-:W-:Y:S01]  /*7ec0*/  USHF.R.U32.HI UR18, URZ, UR29, UR18 ;  /* 0x0000001d3f127299 */ /* 0x000fe20008011612 */
[----:B------:R-:W-:Y:S01]  /*7ed0*/  UMOV UR34, 0x1 ;  /* 0x0000000100227882 */ /* 0x000fe20000000000 */
[----:B------:R-:W-:Y:S02]  /*7ee0*/  UIADD3 UR26, -UR26, URZ, URZ ;  /* 0x0000003f1a1a7290 */ /* 0x000fe4000fffe13f */
[----:B------:R-:W-:Y:S02]  /*7ef0*/  USHF.L.U32 UR24, UR34, UR36, URZ ;  /* 0x0000002422187299 */ /* 0x000fe4000800063f */
[----:B------:R-:W-:Y:S01]  /*7f00*/  USHF.R.U64 UR34, UR25, UR36, UR18 ;  /* 0x0000002419227299 */ /* 0x000fe20008001212 */
[----:B------:R-:W-:Y:S01]  /*7f10*/  ULDC UR27, c[0x0][0x144] ;  /* 0x00005100001b7ab9 */ /* 0x000fe20000000800 */
[----:B------:R-:W-:Y:S01]  /*7f20*/  ULDC UR15, c[0x0][0x600] ;  /* 0x00018000000f7ab9 */ /* 0x000fe20000000800 */
[----:B------:R-:W-:-:S02]  /*7f30*/  UIADD3 UR35, -UR28, URZ, URZ ;  /* 0x0000003f1c237290 */ /* 0x000fc4000fffe13f */
[----:B------:R-:W-:Y:S02]  /*7f40*/  USHF.R.U32.HI UR29, URZ, UR36, UR18 ;  /* 0x000000243f1d7299 */ /* 0x000fe40008011612 */
[----:B------:R-:W-:Y:S02]  /*7f50*/  UIADD3 UR17, UR15, -0x1, URZ ;  /* 0xffffffff0f117890 */ /* 0x000fe4000fffe03f */
[----:B------:R-:W-:Y:S01]  /*7f60*/  UIMAD UR36, UR27, UR26, UR12 ;  /* 0x0000001a1b2472a4 */ /* 0x000fe2000f8e020c */
[----:B------:R-:W-:Y:S01]  /*7f70*/  ULDC UR40, c[0x0][0x148] ;  /* 0x0000520000287ab9 */ /* 0x000fe20000000800 */
[----:B------:R-:W-:Y:S01]  /*7f80*/  ULDC UR38, c[0x0][0x648] ;  /* 0x0001920000267ab9 */ /* 0x000fe20000000800 */
[----:B------:R-:W-:Y:S01]  /*7f90*/  ULDC UR39, c[0x0][0x638] ;  /* 0x00018e0000277ab9 */ /* 0x000fe20000000800 */
[----:B------:R-:W-:Y:S01]  /*7fa0*/  UMOV UR28, UR34 ;  /* 0x00000022001c7c82 */ /* 0x000fe20008000000 */
[----:B------:R-:W-:Y:S07]  /*7fb0*/  @!P0 BRA `(.L_x_171) ;  /* 0x0000000000288947 */ /* 0x000fee0003800000 */
        /* <DEDUP_REMOVED lines=10> */
.L_x_171:
[----:B------:R-:W-:Y:S01]  /*8060*/  USHF.R.U64 UR4, UR28, UR38, UR29 ;  /* 0x000000261c047299 */ /* 0x000fe2000800121d */
[----:B------:R-:W-:Y:S01]  /*8070*/  IMAD.MOV.U32 R12, RZ, RZ, 0x1 ;  /* 0x00000001ff0c7424 */ /* 0x000fe200078e00ff */
[----:B------:R-:W-:Y:S01]  /*8080*/  ULOP3.LUT UR25, UR25, UR37, URZ, 0xc0, !UPT ;  /* 0x0000002519197292 */ /* 0x000fe2000f8ec03f */
[----:B------:R-:W-:Y:S01]  /*8090*/  IMAD.U32 R0, RZ, RZ, UR6 ;  /* 0x00000006ff007e24 */ /* 0x000fe2000f8e00ff */
[----:B------:R-:W-:Y:S02]  /*80a0*/  UIADD3 UR5, -UR4, URZ, URZ ;  /* 0x0000003f04057290 */ /* 0x000fe4000fffe13f */
[----:B------:R-:W-:Y:S02]  /*80b0*/  @UP2 UIMAD UR36, UR40, UR35, UR33 ;  /* 0x00000023282422a4 */ /* 0x000fe4000f8e0221 */
[----:B------:R-:W-:Y:S02]  /*80c0*/  ULOP3.LUT UR17, UR16, UR17, URZ, 0xc0, !UPT ;  /* 0x0000001110117292 */ /* 0x000fe4000f8ec03f */
[----:B------:R-:W-:-:S02]  /*80d0*/  UIMAD UR4, UR24, UR4, UR25 ;  /* 0x00000004180472a4 */ /* 0x000fc4000f8e0219 */
        /* <DEDUP_REMOVED lines=8> */
.L_x_169:
[----:B------:R-:W-:Y:S01]  /*8160*/  UIADD3 UR9, UR31, UR9, URZ ;  /* 0x000000091f097290 */ /* 0x000fe2000fffe03f */
[----:B------:R-:W-:Y:S02]  /*8170*/  LOP3.LUT P0, RZ, R12, 0xff, RZ, 0xc0, !PT ;  /* 0x000000ff0cff7812 */ /* 0x000fe4000780c0ff */
[----:B------:R-:W-:Y:S01]  /*8180*/  LOP3.LUT R148, R148, 0x1, RZ, 0x3c, !PT ;  /* 0x0000000194947812 */ /* 0x000fe200078e3cff */
[----:B------:R-:W-:Y:S02]  /*8190*/  USHF.R.U32.HI UR4, URZ, 0x2, UR9 ;  /* 0x000000023f047899 */ /* 0x000fe40008011609 */
[----:B------:R-:W-:Y:S02]  /*81a0*/  UISETP.GT.U32.AND UP0, UPT, UR9, 0x3, UPT ;  /* 0x000000030900788c */ /* 0x000fe4000bf04070 */
[----:B------:R-:W-:Y:S02]  /*81b0*/  ULOP3.LUT UR4, UR4, 0x1, URZ, 0xc0, !UPT ;  /* 0x0000000104047892 */ /* 0x000fe4000f8ec03f */
[----:B------:R-:W-:-:S02]  /*81c0*/  UISETP.LT.U32.AND UP0, UPT, UR31, 0x4, UP0 ;  /* 0x000000041f00788c */ /* 0x000fc40008701070 */
[----:B------:R-:W-:Y:S02]  /*81d0*/  UISETP.NE.U32.AND UP1, UPT, UR4, 0x1, UPT ;  /* 0x000000010400788c */ /* 0x000fe4000bf25070 */
[----:B------:R-:W-:Y:S02]  /*81e0*/  USEL UR5, URZ, 0x1, !UP0 ;  /* 0x000000013f057887 */ /* 0x000fe4000c000000 */
[----:B------:R-:W-:Y:S02]  /*81f0*/  UISETP.GT.U32.AND UP1, UPT, UR31, 0x3, !UP1 ;  /* 0x000000031f00788c */ /* 0x000fe4000cf24070 */
[----:B------:R-:W-:Y:S02]  /*8200*/  ULOP3.LUT UR9, UR9, 0x3, URZ, 0xc0, !UPT ;  /* 0x0000000309097892 */ /* 0x000fe4000f8ec03f */
[----:B------:R-:W-:-:S04]  /*8210*/  USEL UR4, URZ, 0x1, !UP1 ;  /* 0x000000013f047887 */ /* 0x000fc8000c800000 */
[----:B------:R-:W-:Y:S01]  /*8220*/  ULOP3.LUT UR11, UR4, UR11, UR5, 0x96, !UPT ;  /* 0x0000000b040b7292 */ /* 0x000fe2000f8e9605 */
[----:B------:R-:W-:Y:S11]  /*8230*/  @P0 BRA `(.L_x_172) ;  /* 0xffffff9400340947 */ /* 0x000ff6000383ffff */
[----:B------:R-:W-:Y:S05]  /*8240*/  EXIT ;  /* 0x000000000000794d */ /* 0x000fea0003800000 */
.L_x_16:
[----:B------:R-:W-:-:S08]  /*8250*/  ISETP.NE.AND P0, PT, RZ, UR6, PT ;  /* 0x00000006ff007c0c */ /* 0x000fd0000bf05270 */
[----:B--23-5:R-:W0:-:S00]  /*8260*/  USETMAXREG.DEALLOC.CTAPOOL 0x28 ;  /* 0x00000028000079c8 */ /* 0x02ce0000080e0500 */
[----:B------:R-:W-:Y:S05]  /*8270*/  @P0 EXIT ;  /* 0x000000000000094d */ /* 0x000fea0003800000 */
[----:B0-----:R-:W-:Y:S01]  /*8280*/  LOP3.LUT P0, RZ, R13, 0xff, RZ, 0xc0, !PT ;  /* 0x000000ff0dff7812 */ /* 0x001fe2000780c0ff */
[----:B------:R-:W-:Y:S02]  /*8290*/  IMAD.MOV.U32 R10, RZ, RZ, 0x1 ;  /* 0x00000001ff0a7424 */ /* 0x000fe400078e00ff */
[----:B------:R-:W-:-:S10]  /*82a0*/  IMAD.MOV.U32 R11, RZ, RZ, RZ ;  /* 0x000000ffff0b7224 */ /* 0x000fd400078e00ff */
[----:B------:R-:W-:Y:S05]  /*82b0*/  @!P0 BRA `(.L_x_173) ;  /* 0x0000000c00688947 */ /* 0x000fea0003800000 */
[----:B------:R-:W0:Y:S01]  /*82c0*/  S2UR UR9, SR_CgaCtaId ;  /* 0x00000000000979c3 */ /* 0x000e220000008800 */
[----:B------:R-:W-:Y:S01]  /*82d0*/  UMOV UR11, 0x1 ;  /* 0x00000001000b7882 */ /* 0x000fe20000000000 */
[----:B------:R-:W-:Y:S01]  /*82e0*/  LOP3.LUT P0, RZ, R8, 0x1f, RZ, 0xc0, !PT ;  /* 0x0000001f08ff7812 */ /* 0x000fe2000780c0ff */
[----:B------:R-:W-:Y:S01]  /*82f0*/  ULDC UR5, c[0x0][0x658] ;  /* 0x0001960000057ab9 */ /* 0x000fe20000000800 */
[----:B------:R-:W-:Y:S01]  /*8300*/  UMOV UR10, 0xffffffff ;  /* 0xffffffff000a7882 */ /* 0x000fe20000000000 */
[----:B------:R-:W-:Y:S01]  /*8310*/  BSSY B0, `(.L_x_173) ;  /* 0x00000d4000007945 */ /* 0x000fe20003800000 */
[----:B------:R-:W-:Y:S01]  /*8320*/  USHF.L.U32 UR10, UR10, UR5, URZ ;  /* 0x000000050a0a7299 */ /* 0x000fe2000800063f */
[C---:B------:R-:W-:Y:S01]  /*8330*/  ISETP.NE.AND P3, PT, R9.reuse, RZ, PT ;  /* 0x000000ff0900720c */ /* 0x040fe20003f65270 */
[----:B------:R-:W-:Y:S01]  /*8340*/  IMAD.MOV.U32 R12, RZ, RZ, 0x1 ;  /* 0x00000001ff0c7424 */ /* 0x000fe200078e00ff */
[----:B------:R-:W-:Y:S01]  /*8350*/  ISETP.NE.OR P0, PT, R9, RZ, !P0 ;  /* 0x000000ff0900720c */ /* 0x000fe20004705670 */
[----:B------:R-:W-:Y:S01]  /*8360*/  IMAD.MOV.U32 R10, RZ, RZ, 0x1 ;  /* 0x00000001ff0a7424 */ /* 0x000fe200078e00ff */
[----:B------:R-:W-:Y:S01]  /*8370*/  ULDC UR4, c[0x0][0x600] ;  /* 0x0001800000047ab9 */ /* 0x000fe20000000800 */
[----:B------:R-:W-:Y:S01]  /*8380*/  IMAD.MOV.U32 R11, RZ, RZ, RZ ;  /* 0x000000ffff0b7224 */ /* 0x000fe200078e00ff */
[----:B------:R-:W-:Y:S01]  /*8390*/  UMOV UR24, 0x5 ;  /* 0x0000000500187882 */ /* 0x000fe20000000000 */
[----:B------:R-:W-:-:S02]  /*83a0*/  UIADD3 UR30, UR14, 0x1, URZ ;  /* 0x000000010e1e7890 */ /* 0x000fc4000fffe03f */
[----:B------:R-:W-:Y:S02]  /*83b0*/  ULOP3.LUT UR31, UR7, 0x2, URZ, 0xfc, !UPT ;  /* 0x00000002071f7892 */ /* 0x000fe4000f8efc3f */
[----:B------:R-:W-:Y:S02]  /*83c0*/  UIADD3 UR4, UR4, -0x1, URZ ;  /* 0xffffffff04047890 */ /* 0x000fe4000fffe03f */
[----:B------:R-:W-:Y:S02]  /*83d0*/  USHF.L.U32 UR5, UR11, UR5, URZ ;  /* 0x000000050b057299 */ /* 0x000fe4000800063f */
[----:B------:R-:W-:Y:S02]  /*83e0*/  ULOP3.LUT UR22, URZ, UR10, URZ, 0x33, !UPT ;  /* 0x0000000a3f167292 */ /* 0x000fe4000f8e333f */
[----:B0-----:R-:W-:Y:S02]  /*83f0*/  ULOP3.LUT UR8, UR9, 0x1, URZ, 0xc0, !UPT ;  /* 0x0000000109087892 */ /* 0x001fe4000f8ec03f */
[----:B------:R-:W-:-:S02]  /*8400*/  USHF.R.U32.HI UR32, URZ, 0x1, UR9 ;  /* 0x000000013f207899 */ /* 0x000fc40008011609 */
[----:B------:R-:W-:Y:S02]  /*8410*/  USHF.L.U32 UR6, UR9, 0x6, URZ ;  /* 0x0000000609067899 */ /* 0x000fe4000800063f */
[----:B------:R-:W-:Y:S02]  /*8420*/  USHF.L.U32 UR15, UR9, 0xb, URZ ;  /* 0x0000000b090f7899 */ /* 0x000fe4000800063f */
[----:B------:R-:W-:Y:S02]  /*8430*/  ULOP3.LUT UR9, UR9, 0xfffffffe, URZ, 0xc0, !UPT ;  /* 0xfffffffe09097892 */ /* 0x000fe4000f8ec03f */
[----:B------:R-:W-:Y:S02]  /*8440*/  UISETP.GT.U32.AND UP0, UPT, UR8, 0xffff, UPT ;  /* 0x0000ffff0800788c */ /* 0x000fe4000bf04070 */
[----:B------:R-:W-:Y:S02]  /*8450*/  USHF.L.U32 UR23, UR11, UR9, URZ ;  /* 0x000000090b177299 */ /* 0x000fe4000800063f */
[----:B------:R-:W-:-:S02]  /*8460*/  ULOP3.LUT UR9, UR9, 0x1, URZ, 0xfc, !UPT ;  /* 0x0000000109097892 */ /* 0x000fc4000f8efc3f */
[----:B------:R-:W-:Y:S02]  /*8470*/  USEL UR8, UR8, 0xffff, !UP0 ;  /* 0x0000ffff08087887 */ /* 0x000fe4000c000000 */
[----:B------:R-:W-:Y:S02]  /*8480*/  USHF.L.U32 UR9, UR11, UR9, URZ ;  /* 0x000000090b097299 */ /* 0x000fe4000800063f */
[----:B------:R-:W-:Y:S02]  /*8490*/  ULOP3.LUT UR8, UR8, 0xffff, URZ, 0xc0, !UPT ;  /* 0x0000ffff08087892 */ /* 0x000fe4000f8ec03f */
[----:B------:R-:W-:Y:S02]  /*84a0*/  ULOP3.LUT UR6, UR6, 0x40, URZ, 0xc0, !UPT ;  /* 0x0000004006067892 */ /* 0x000fe4000f8ec03f */
[----:B------:R-:W-:Y:S02]  /*84b0*/  ULOP3.LUT UR15, UR15, 0x800, URZ, 0xc0, !UPT ;  /* 0x000008000f0f7892 */ /* 0x000fe4000f8ec03f */
[----:B------:R-:W-:-:S02]  /*84c0*/  ULOP3.LUT UR23, UR23, UR9, URZ, 0xfc, !UPT ;  /* 0x0000000917177292 */ /* 0x000fc4000f8efc3f */
[----:B------:R-:W-:Y:S01]  /*84d0*/  USHF.L.U32 UR24, UR24, UR8, URZ ;  /* 0x0000000818187299 */ /* 0x000fe2000800063f */
[----:B------:R-:W-:-:S11]  /*84e0*/  ULDC.64 UR28, c[0x0][0x198] ;  /* 0x00006600001c7ab9 */ /* 0x000fd60000000a00 */
.L_x_185:
[----:B------:R-:W-:-:S03]  /*84f0*/  UMOV UR8, 0xffffffff ;  /* 0xffffffff00087882 */ /* 0x000fc60000000000 */
[----:B------:R-:W-:Y:S05]  /*8500*/  BRA.DIV UR8, `(.L_x_174) ;  /* 0x0000000e08f07947 */ /* 0x000fea000b800000 */
[----:B------:R-:W-:-:S13]  /*8510*/  ELECT P1, URZ, PT ;  /* 0x00000000003f782f */ /* 0x000fda0003820000 */
.L_x_198:
[----:B------:R-:W0:Y:S01]  /*8520*/  LDC R6, c[0x0][0x28c] ;  /* 0x0000a300ff067b82 */ /* 0x000e220000000800 */
[----:B------:R-:W-:Y:S01]  /*8530*/  BSSY B1, `(.L_x_175) ;  /* 0x000003d000017945 */ /* 0x000fe20003800000 */
[----:B0-----:R-:W-:-:S13]  /*8540*/  ISETP.LT.OR P1, PT, R6, 0x1, !P1 ;  /* 0x000000010600780c */ /* 0x001fda0004f21670 */
[----:B------:R-:W-:Y:S05]  /*8550*/  @P1 BRA `(.L_x_176) ;  /* 0x0000000000e81947 */ /* 0x000fea0003800000 */
[----:B------:R-:W-:Y:S01]  /*8560*/  LEA R6, R5, UR32, 0x1 ;  /* 0x0000002005067c11 */ /* 0x000fe2000f8e08ff */
[----:B------:R-:W-:Y:S01]  /*8570*/  IMAD.MOV.U32 R15, RZ, RZ, RZ ;  /* 0x000000ffff0f7224 */ /* 0x000fe200078e00ff */
[----:B------:R-:W-:Y:S01]  /*8580*/  LEA R8, R4, UR6, 0x7 ;  /* 0x0000000604087c11 */ /* 0x000fe2000f8e38ff */
[----:B------:R-:W-:Y:S02]  /*8590*/  IMAD.U32 R16, RZ, RZ, UR30 ;  /* 0x0000001eff107e24 */ /* 0x000fe4000f8e00ff */
[----:B------:R-:W-:Y:S02]  /*85a0*/  IMAD.MOV.U32 R4, RZ, RZ, R10 ;  /* 0x000000ffff047224 */ /* 0x000fe400078e000a */
[----:B------:R-:W-:Y:S02]  /*85b0*/  IMAD.MOV.U32 R5, RZ, RZ, R11 ;  /* 0x000000ffff057224 */ /* 0x000fe400078e000b */
[----:B------:R-:W-:-:S07]  /*85c0*/  IMAD.SHL.U32 R9, R6, 0x20, RZ ;  /* 0x0000002006097824 */ /* 0x000fce00078e00ff */
.L_x_180:
[----:B------:R-:W0:Y:S01]  /*85d0*/  S2R R7, SR_CgaCtaId ;  /* 0x0000000000077919 */ /* 0x000e220000008800 */
[----:B------:R-:W-:-:S04]  /*85e0*/  MOV R6, 0x400 ;  /* 0x0000040000067802 */ /* 0x000fc80000000f00 */
[----:B0-----:R-:W-:Y:S02]  /*85f0*/  LEA R14, R7, R6, 0x18 ;  /* 0x00000006070e7211 */ /* 0x001fe400078ec0ff */
[----:B------:R-:W-:Y:S01]  /*8600*/  SHF.L.U32 R6, R4, 0x1f, RZ ;  /* 0x0000001f04067819 */ /* 0x000fe200000006ff */
[----:B------:R-:W0:Y:S02]  /*8610*/  @!P3 LDC R7, c[0x0][0x500] ;  /* 0x00014000ff07bb82 */ /* 0x000e240000000800 */
[----:B------:R-:W-:-:S04]  /*8620*/  IMAD R13, R5, 0x8, R14 ;  /* 0x00000008050d7824 */ /* 0x000fc800078e020e */
[----:B------:R-:W1:Y:S02]  /*8630*/  SYNCS.PHASECHK.TRANS64.TRYWAIT P1, [R13+URZ+0x20], R6 ;  /* 0x000020060d0075a7 */ /* 0x000e64000802017f */
[----:B-1----:R-:W-:Y:S05]  /*8640*/  @!P1 BRA `(.L_x_177) ;  /* 0x0000000c00c09947 */ /* 0x002fea0003800000 */
.L_x_199:
[----:B------:R-:W-:Y:S01]  /*8650*/  UPRMT UR8, UR31, 0x9910, URZ ;  /* 0x000099101f087896 */ /* 0x000fe2000800003f */
[----:B0-----:R0:W-:Y:S03]  /*8660*/  @!P3 SYNCS.ARRIVE.TRANS64 RZ, [R13+URZ], R7 ;  /* 0x000000070dffb9a7 */ /* 0x0011e6000800003f */
[----:B------:R-:W-:-:S06]  /*8670*/  UISETP.NE.AND UP0, UPT, UR8, 0x2, UPT ;  /* 0x000000020800788c */ /* 0x000fcc000bf05270 */
[----:B------:R-:W-:-:S13]  /*8680*/  PLOP3.LUT P1, PT, PT, PT, UP0, 0x80, 0x0 ;  /* 0x000000000000781c */ /* 0x000fda0003f2f008 */
[----:B0-----:R-:W-:Y:S05]  /*8690*/  @P1 BRA `(.L_x_178) ;  /* 0x0000000000041947 */ /* 0x001fea0003800000 */
[----:B------:R-:W-:Y:S01]  /*86a0*/  BPT.TRAP 0x1 ;  /* 0x000000040000795c */ /* 0x000fe20000300000 */
.L_x_178:
[----:B------:R-:W-:Y:S05]  /*86b0*/  @P0 BRA `(.L_x_179) ;  /* 0x0000000000040947 */ /* 0x000fea0003800000 */
[----:B------:R-:W-:Y:S01]  /*86c0*/  BPT.TRAP 0x1 ;  /* 0x000000040000795c */ /* 0x000fe20000300000 */
.L_x_179:
[C---:B-1----:R-:W-:Y:S01]  /*86d0*/  LEA R6, R5.reuse, UR32, 0x1 ;  /* 0x0000002005067c11 */ /* 0x042fe2000f8e08ff */
[----:B------:R-:W-:Y:S01]  /*86e0*/  VIADD R16, R16, 0xffffffff ;  /* 0xffffffff10107836 */ /* 0x000fe20000000000 */
[----:B------:R-:W-:Y:S01]  /*86f0*/  R2UR UR11, R5 ;  /* 0x00000000050b72ca */ /* 0x000fe200000e0000 */
[----:B------:R-:W-:Y:S01]  /*8700*/  UIADD3 UR16, UP0, UR28, 0xf0, URZ ;  /* 0x000000f01c107890 */ /* 0x000fe2000ff1e03f */
[----:B------:R-:W-:Y:S01]  /*8710*/  R2UR UR26, R14 ;  /* 0x000000000e1a72ca */ /* 0x000fe200000e0000 */
[----:B------:R-:W-:Y:S01]  /*8720*/  IMAD.U32 R6, R6, 0x400, R14 ;  /* 0x0000040006067824 */ /* 0x000fe200078e000e */
[----:B------:R-:W-:Y:S01]  /*8730*/  R2UR UR27, R9 ;  /* 0x00000000091b72ca */ /* 0x000fe200000e0000 */
[----:B------:R-:W-:Y:S01]  /*8740*/  UIADD3 UR34, UP1, UR28, 0x1f0, URZ ;  /* 0x000001f01c227890 */ /* 0x000fe2000ff3e03f */
[----:B------:R-:W-:Y:S01]  /*8750*/  R2UR UR9, R13 ;  /* 0x000000000d0972ca */ /* 0x000fe200000e0000 */
[----:B------:R-:W-:Y:S01]  /*8760*/  UIADD3.X UR17, URZ, UR29, URZ, UP0, !UPT ;  /* 0x0000001d3f117290 */ /* 0x000fe200087fe43f */
[----:B------:R-:W-:Y:S01]  /*8770*/  R2UR UR8, R6 ;  /* 0x00000000060872ca */ /* 0x000fe200000e0000 */
[----:B------:R-:W-:Y:S01]  /*8780*/  UPRMT UR25, URZ, 0x5410, UR24 ;  /* 0x000054103f197896 */ /* 0x000fe20008000018 */
[----:B------:R-:W-:Y:S01]  /*8790*/  R2UR UR10, R15 ;  /* 0x000000000f0a72ca */ /* 0x000fe200000e0000 */
[----:B------:R-:W-:Y:S01]  /*87a0*/  VIADD R5, R5, 0x1 ;  /* 0x0000000105057836 */ /* 0x000fe20000000000 */
[----:B------:R-:W-:Y:S01]  /*87b0*/  R2UR UR12, R0 ;  /* 0x00000000000c72ca */ /* 0x000fe200000e0000 */
[----:B------:R-:W-:Y:S01]  /*87c0*/  ULEA UR11, UR11, UR15, 0xc ;  /* 0x0000000f0b0b7291 */ /* 0x000fe2000f8e603f */
[----:B------:R-:W-:Y:S01]  /*87d0*/  R2UR UR33, R8 ;  /* 0x00000000082172ca */ /* 0x000fe200000e0000 */
[----:B------:R-:W-:Y:S01]  /*87e0*/  UPRMT UR36, URZ, 0x5410, UR23 ;  /* 0x000054103f247896 */ /* 0x000fe20008000017 */
[----:B------:R-:W-:Y:S01]  /*87f0*/  ISETP.GT.AND P2, PT, R16, 0x1, PT ;  /* 0x000000011000780c */ /* 0x000fe20003f44270 */
[----:B------:R-:W-:Y:S01]  /*8800*/  UIADD3 UR26, UR26, 0x2180, UR11 ;  /* 0x000021801a1a7890 */ /* 0x000fe2000fffe00b */
[----:B------:R-:W-:Y:S01]  /*8810*/  ISETP.NE.AND P1, PT, R5, 0x4, PT ;  /* 0x000000040500780c */ /* 0x000fe20003f25270 */
[----:B------:R-:W-:Y:S01]  /*8820*/  UIADD3.X UR35, URZ, UR29, URZ, UP1, !UPT ;  /* 0x0000001d3f237290 */ /* 0x000fe20008ffe43f */
[----:B------:R-:W-:Y:S01]  /*8830*/  VIADD R15, R15, 0x20 ;  /* 0x000000200f0f7836 */ /* 0x000fe20000000000 */
[----:B------:R-:W-:Y:S01]  /*8840*/  UIADD3 UR8, UR8, 0x180, URZ ;  /* 0x0000018008087890 */ /* 0x000fe2000fffe03f */
[----:B------:R-:W-:Y:S01]  /*8850*/  SEL R7, RZ, 0x1, P1 ;  /* 0x00000001ff077807 */ /* 0x000fe20000800000 */
[----:B------:R-:W-:Y:S01]  /*8860*/  UMOV UR18, 0x0 ;  /* 0x0000000000127882 */ /* 0x000fe20000000000 */
[----:B------:R-:W-:Y:S01]  /*8870*/  UMOV UR19, 0x10000000 ;  /* 0x1000000000137882 */ /* 0x000fe20000000000 */
[----:B------:R-:W-:Y:S01]  /*8880*/  UMOV UR11, UR27 ;  /* 0x0000001b000b7c82 */ /* 0x000fe20008000000 */
[----:B------:R-:W-:-:S02]  /*8890*/  LOP3.LUT R4, R4, R7, RZ, 0x3c, !PT ;  /* 0x0000000704047212 */ /* 0x000fc400078e3cff */
[----:B------:R-:W-:Y:S02]  /*88a0*/  SEL R5, R5, RZ, P1 ;  /* 0x000000ff05057207 */ /* 0x000fe40000800000 */
[----:B------:R0:W-:Y:S02]  /*88b0*/  UTMALDG.3D.MULTICAST [UR8], [UR16], UR25, desc[UR18] ;  /* 0x00001208100073b4 */ /* 0x0001e40008011819 */
[----:B0-----:R-:W-:Y:S01]  /*88c0*/  UMOV UR8, UR26 ;  /* 0x0000001a00087c82 */ /* 0x001fe20008000000 */
[----:B------:R-:W-:Y:S02]  /*88d0*/  UMOV UR11, UR33 ;  /* 0x00000021000b7c82 */ /* 0x000fe40008000000 */
[----:B------:R0:W-:Y:S02]  /*88e0*/  UTMALDG.3D.MULTICAST [UR8], [UR34], UR36, desc[UR18] ;  /* 0x00001208220073b4 */ /* 0x0001e40008011824 */
[----:B0-----:R-:W-:Y:S05]  /*88f0*/  @P2 BRA `(.L_x_180) ;  /* 0xfffffffc00342947 */ /* 0x001fea000383ffff */
.L_x_176:
[----:B------:R-:W-:Y:S05]  /*8900*/  BSYNC B1 ;  /* 0x0000000000017941 */ /* 0x000fea0003800000 */
.L_x_175:
[----:B------:R-:W-:Y:S01]  /*8910*/  LOP3.LUT P4, RZ, R12, 0xff, RZ, 0xc0, !PT ;  /* 0x000000ff0cff7812 */ /* 0x000fe2000788c0ff */
[----:B------:R-:W-:Y:S01]  /*8920*/  VIADD R11, R11, UR14 ;  /* 0x0000000e0b0b7c36 */ /* 0x000fe20008000000 */
[----:B------:R-:W-:Y:S01]  /*8930*/  ULDC.64 UR8, c[0x0][0x650] ;  /* 0x0001940000087ab9 */ /* 0x000fe20000000a00 */
[----:B------:R-:W-:Y:S01]  /*8940*/  BSSY B1, `(.L_x_181) ;  /* 0x000006e000017945 */ /* 0x000fe20003800000 */
[----:B------:R-:W-:Y:S02]  /*8950*/  PRMT R6, RZ, 0x7610, R6 ;  /* 0x00007610ff067816 */ /* 0x000fe40000000006 */
[----:B------:R-:W-:Y:S02]  /*8960*/  SHF.R.U32.HI R0, RZ, 0x2, R11 ;  /* 0x00000002ff007819 */ /* 0x000fe4000001160b */
[----:B------:R-:W-:Y:S02]  /*8970*/  ISETP.GT.U32.AND P1, PT, R11, 0x3, PT ;  /* 0x000000030b00780c */ /* 0x000fe40003f24070 */
[----:B------:R-:W-:-:S02]  /*8980*/  LOP3.LUT R0, R0, 0x1, RZ, 0xc0, !PT ;  /* 0x0000000100007812 */ /* 0x000fc400078ec0ff */
[----:B------:R-:W-:Y:S01]  /*8990*/  LOP3.LUT R11, R11, 0x3, RZ, 0xc0, !PT ;  /* 0x000000030b0b7812 */ /* 0x000fe200078ec0ff */
[----:B------:R-:W0:Y:S01]  /*89a0*/  @P4 S2R R5, SR_CgaCtaId ;  /* 0x0000000000054919 */ /* 0x000e220000008800 */
[----:B------:R-:W-:Y:S02]  /*89b0*/  @P4 MOV R4, 0x400 ;  /* 0x0000040000044802 */ /* 0x000fe40000000f00 */
[----:B------:R-:W-:Y:S02]  /*89c0*/  ISETP.NE.U32.AND P2, PT, R0, 0x1, PT ;  /* 0x000000010000780c */ /* 0x000fe40003f45070 */
[----:B------:R-:W-:Y:S02]  /*89d0*/  PRMT R12, RZ, 0x7610, R12 ;  /* 0x00007610ff0c7816 */ /* 0x000fe4000000000c */
[----:B0-----:R-:W-:Y:S01]  /*89e0*/  @P4 LEA R4, R5, R4, 0x18 ;  /* 0x0000000405044211 */ /* 0x001fe200078ec0ff */
[----:B------:R-:W-:-:S03]  /*89f0*/  IMAD.U32 R5, RZ, RZ, UR14 ;  /* 0x0000000eff057e24 */ /* 0x000fc6000f8e00ff */
[----:B------:R0:W-:Y:S01]  /*8a00*/  @P4 SYNCS.ARRIVE.TRANS64.A1T0 RZ, [R4+URZ+0x78], RZ ;  /* 0x000078ff04ff49a7 */ /* 0x0001e2000810003f */
[----:B------:R-:W-:Y:S02]  /*8a10*/  IADD3 R2, P4, R2, UR20, RZ ;  /* 0x0000001402027c10 */ /* 0x000fe4000ff9e0ff */
[----:B------:R-:W-:Y:S02]  /*8a20*/  ISETP.LT.U32.AND P1, PT, R5, 0x4, P1 ;  /* 0x000000040500780c */ /* 0x000fe40000f21070 */
[----:B------:R-:W-:Y:S02]  /*8a30*/  IADD3.X R3, R3, UR13, RZ, P4, !PT ;  /* 0x0000000d03037c10 */ /* 0x000fe4000a7fe4ff */
[----:B------:R-:W-:Y:S01]  /*8a40*/  ISETP.GE.U32.AND P4, PT, R2, UR8, PT ;  /* 0x0000000802007c0c */ /* 0x000fe2000bf86070 */
[----:B0-----:R-:W-:Y:S01]  /*8a50*/  IMAD.MOV.U32 R4, RZ, RZ, -0x1 ;  /* 0xffffffffff047424 */ /* 0x001fe200078e00ff */
[----:B------:R-:W-:Y:S02]  /*8a60*/  ISETP.GT.U32.AND P2, PT, R5, 0x3, !P2 ;  /* 0x000000030500780c */ /* 0x000fe40005744070 */
[----:B------:R-:W-:-:S02]  /*8a70*/  SEL R5, RZ, 0x1, !P1 ;  /* 0x00000001ff057807 */ /* 0x000fc40004800000 */
[----:B------:R-:W-:Y:S02]  /*8a80*/  ISETP.GE.U32.AND.EX P1, PT, R3, UR9, PT, P4 ;  /* 0x0000000903007c0c */ /* 0x000fe4000bf26140 */
[----:B------:R-:W-:-:S04]  /*8a90*/  SEL R0, RZ, 0x1, !P2 ;  /* 0x00000001ff007807 */ /* 0x000fc80005000000 */
[----:B------:R-:W-:Y:S01]  /*8aa0*/  LOP3.LUT R10, R0, R10, R5, 0x96, !PT ;  /* 0x0000000a000a7212 */ /* 0x000fe200078e9605 */
[----:B------:R-:W-:Y:S02]  /*8ab0*/  IMAD.MOV.U32 R5, RZ, RZ, -0x1 ;  /* 0xffffffffff057424 */ /* 0x000fe400078e00ff */
[----:B------:R-:W-:-:S04]  /*8ac0*/  IMAD.MOV.U32 R0, RZ, RZ, -0x1 ;  /* 0xffffffffff007424 */ /* 0x000fc800078e00ff */
[----:B------:R-:W-:Y:S05]  /*8ad0*/  @P1 BRA `(.L_x_182) ;  /* 0x0000000400501947 */ /* 0x000fea0003800000 */
[----:B------:R-:W0:Y:S01]  /*8ae0*/  S2UR UR8, SR_CTAID.X ;  /* 0x00000000000879c3 */ /* 0x000e220000002500 */
[----:B------:R-:W-:Y:S01]  /*8af0*/  ULDC.64 UR10, c[0x0][0x628] ;  /* 0x00018a00000a7ab9 */ /* 0x000fe20000000a00 */
[----:B------:R-:W-:Y:S01]  /*8b00*/  ULDC UR9, c[0x0][0x150] ;  /* 0x0000540000097ab9 */ /* 0x000fe20000000800 */
[----:B------:R-:W-:Y:S01]  /*8b10*/  ISETP.NE.U32.AND P1, PT, RZ, UR10, PT ;  /* 0x0000000aff007c0c */ /* 0x000fe2000bf25070 */
[----:B------:R-:W-:Y:S01]  /*8b20*/  ULDC UR12, c[0x0][0x630] ;  /* 0x00018c00000c7ab9 */ /* 0x000fe20000000800 */
[----:B------:R-:W-:Y:S01]  /*8b30*/  ULDC UR17, c[0x0][0x154] ;  /* 0x0000550000117ab9 */ /* 0x000fe20000000800 */
[----:B------:R-:W-:Y:S01]  /*8b40*/  IMAD.MOV.U32 R4, RZ, RZ, R2 ;  /* 0x000000ffff047224 */ /* 0x000fe200078e0002 */
[----:B------:R-:W-:Y:S01]  /*8b50*/  ISETP.NE.AND.EX P1, PT, RZ, UR11, PT, P1 ;  /* 0x0000000bff007c0c */ /* 0x000fe2000bf25310 */
[----:B------:R-:W1:Y:S01]  /*8b60*/  S2UR UR16, SR_CTAID.Y ;  /* 0x00000000001079c3 */ /* 0x000e620000002600 */
[----:B------:R-:W-:Y:S01]  /*8b70*/  IMAD.MOV.U32 R5, RZ, RZ, R3 ;  /* 0x000000ffff057224 */ /* 0x000fe200078e0003 */
[----:B0-----:R-:W-:-:S05]  /*8b80*/  I2FP.F32.U32 R0, UR8 ;  /* 0x0000000800007c45 */ /* 0x001fca0008201000 */
[----:B------:R-:W-:-:S05]  /*8b90*/  FMUL R14, R0, UR9 ;  /* 0x00000009000e7c20 */ /* 0x000fca0008400000 */
[----:B------:R-:W-:Y:S05]  /*8ba0*/  @!P1 BRA `(.L_x_183) ;  /* 0x0000000000289947 */ /* 0x000fea0003800000 */
[----:B------:R-:W-:Y:S02]  /*8bb0*/  ULDC UR9, c[0x0][0x634] ;  /* 0x00018d0000097ab9 */ /* 0x000fe40000000800 */
[----:B------:R-:W-:-:S05]  /*8bc0*/  IADD3 R9, P1, R2, UR9, RZ ;  /* 0x0000000902097c10 */ /* 0x000fca000ff3e0ff */
[----:B------:R-:W-:-:S04]  /*8bd0*/  IMAD.X R13, RZ, RZ, R3, P1 ;  /* 0x000000ffff0d7224 */ /* 0x000fc800008e0603 */
[----:B------:R-:W-:-:S04]  /*8be0*/  IMAD.WIDE.U32 R6, R13, UR10, RZ ;  /* 0x0000000a0d067c25 */ /* 0x000fc8000f8e00ff */
[----:B------:R-:W-:-:S04]  /*8bf0*/  IMAD.WIDE.U32 R6, P1, R9, UR11, R6 ;  /* 0x0000000b09067c25 */ /* 0x000fc8000f820006 */
[----:B------:R-:W-:-:S04]  /*8c00*/  IMAD.WIDE.U32 R8, R9, UR10, RZ ;  /* 0x0000000a09087c25 */ /* 0x000fc8000f8e00ff */
[----:B------:R-:W-:Y:S01]  /*8c10*/  IMAD.X R5, RZ, RZ, RZ, P1 ;  /* 0x000000ffff057224 */ /* 0x000fe200008e06ff */
[----:B------:R-:W-:Y:S01]  /*8c20*/  IADD3 RZ, P1, R9, R6, RZ ;  /* 0x0000000609ff7210 */ /* 0x000fe20007f3e0ff */
[----:B------:R-:W-:-:S04]  /*8c30*/  IMAD.MOV.U32 R4, RZ, RZ, R7 ;  /* 0x000000ffff047224 */ /* 0x000fc800078e0007 */
[----:B------:R-:W-:-:S08]  /*8c40*/  IMAD.WIDE.U32.X R4, R13, UR11, R4, P1 ;  /* 0x0000000b0d047c25 */ /* 0x000fd000088e0404 */
.L_x_183:
[--C-:B------:R-:W-:Y:S01]  /*8c50*/  SHF.R.U64 R0, R4, UR12, R5.reuse ;  /* 0x0000000c04007c19 */ /* 0x100fe20008001205 */
[----:B------:R-:W0:Y:S01]  /*8c60*/  F2I.U32.TRUNC.NTZ R14, R14 ;  /* 0x0000000e000e7305 */ /* 0x000e22000020f000 */
[----:B------:R-:W-:Y:S01]  /*8c70*/  SHF.R.U32.HI R4, RZ, UR12, R5 ;  /* 0x0000000cff047c19 */ /* 0x000fe20008011605 */
[----:B------:R-:W-:Y:S01]  /*8c80*/  ULDC.64 UR10, c[0x0][0x620] ;  /* 0x00018800000a7ab9 */ /* 0x000fe20000000a00 */
[----:B------:R-:W-:Y:S01]  /*8c90*/  IADD3 R7, P1, RZ, -R0, RZ ;  /* 0x80000000ff077210 */ /* 0x000fe20007f3e0ff */
[----:B------:R-:W-:Y:S01]  /*8ca0*/  ULDC.64 UR18, c[0x0][0x640] ;  /* 0x0001900000127ab9 */ /* 0x000fe20000000a00 */
[----:B-1----:R-:W-:Y:S01]  /*8cb0*/  I2FP.F32.U32 R6, UR16 ;  /* 0x0000001000067c45 */ /* 0x002fe20008201000 */
[----:B------:R-:W1:Y:S01]  /*8cc0*/  LDC R16, c[0x0][0x610] ;  /* 0x00018400ff107b82 */ /* 0x000e620000000800 */
[----:B------:R-:W-:Y:S01]  /*8cd0*/  ULDC UR12, c[0x0][0x658] ;  /* 0x00019600000c7ab9 */ /* 0x000fe20000000800 */
[----:B------:R-:W-:Y:S01]  /*8ce0*/  IMAD.X R4, RZ, RZ, ~R4, P1 ;  /* 0x000000ffff047224 */ /* 0x000fe200008e0e04 */
[----:B------:R-:W-:Y:S01]  /*8cf0*/  ISETP.NE.U32.AND P1, PT, RZ, UR18, PT ;  /* 0x00000012ff007c0c */ /* 0x000fe2000bf25070 */
[----:B------:R-:W-:Y:S01]  /*8d00*/  FMUL R8, R6, UR17 ;  /* 0x0000001106087c20 */ /* 0x000fe20008400000 */
[----:B------:R-:W-:Y:S01]  /*8d10*/  ULDC UR17, c[0x0][0x648] ;  /* 0x0001920000117ab9 */ /* 0x000fe20000000800 */
[----:B------:R-:W-:Y:S01]  /*8d20*/  IMAD R6, R4, UR10, RZ ;  /* 0x0000000a04067c24 */ /* 0x000fe2000f8e02ff */
[----:B------:R-:W-:Y:S01]  /*8d30*/  ISETP.NE.AND.EX P1, PT, RZ, UR19, PT, P1 ;  /* 0x00000013ff007c0c */ /* 0x000fe2000bf25310 */
[C---:B------:R-:W-:Y:S01]  /*8d40*/  IMAD.WIDE.U32 R4, R7.reuse, UR10, R2 ;  /* 0x0000000a07047c25 */ /* 0x040fe2000f8e0002 */
[----:B0-----:R-:W-:Y:S01]  /*8d50*/  R2UR UR9, R14 ;  /* 0x000000000e0972ca */ /* 0x001fe200000e0000 */
[----:B------:R-:W0:Y:S01]  /*8d60*/  F2I.U32.TRUNC.NTZ R8, R8 ;  /* 0x0000000800087305 */ /* 0x000e22000020f000 */
[----:B------:R-:W-:Y:S01]  /*8d70*/  ULDC UR10, c[0x0][0x618] ;  /* 0x00018600000a7ab9 */ /* 0x000fe20000000800 */
[----:B------:R-:W-:-:S04]  /*8d80*/  IMAD R7, R7, UR11, R6 ;  /* 0x0000000b07077c24 */ /* 0x000fc8000f8e0206 */
[----:B------:R-:W-:-:S05]  /*8d90*/  IMAD.IADD R5, R5, 0x1, R7 ;  /* 0x0000000105057824 */ /* 0x000fca00078e0207 */
[--C-:B------:R-:W-:Y:S02]  /*8da0*/  SHF.R.U64 R14, R4, UR10, R5.reuse ;  /* 0x0000000a040e7c19 */ /* 0x100fe40008001205 */
[----:B------:R-:W-:Y:S01]  /*8db0*/  SHF.R.U32.HI R5, RZ, UR10, R5 ;  /* 0x0000000aff057c19 */ /* 0x000fe20008011605 */
[----:B------:R-:W-:Y:S01]  /*8dc0*/  ULDC UR10, c[0x0][0x608] ;  /* 0x00018200000a7ab9 */ /* 0x000fe20000000800 */
[----:B0-----:R-:W-:Y:S02]  /*8dd0*/  R2UR UR11, R8 ;  /* 0x00000000080b72ca */ /* 0x001fe400000e0000 */
[--C-:B------:R-:W-:Y:S02]  /*8de0*/  SHF.R.U64 R15, R14, UR10, R5.reuse ;  /* 0x0000000a0e0f7c19 */ /* 0x100fe40008001205 */
[----:B------:R-:W-:Y:S01]  /*8df0*/  SHF.R.U32.HI R4, RZ, UR10, R5 ;  /* 0x0000000aff047c19 */ /* 0x000fe20008011605 */
[----:B------:R-:W-:-:S03]  /*8e00*/  UIADD3 UR10, -UR9, URZ, URZ ;  /* 0x0000003f090a7290 */ /* 0x000fc6000fffe13f */
[--C-:B------:R-:W-:Y:S01]  /*8e10*/  SHF.R.U64 R17, R15, UR12, R4.reuse ;  /* 0x0000000c0f117c19 */ /* 0x100fe20008001204 */
[----:B------:R-:W-:Y:S01]  /*8e20*/  ULDC UR9, c[0x0][0x144] ;  /* 0x0000510000097ab9 */ /* 0x000fe20000000800 */
[----:B------:R-:W-:-:S03]  /*8e30*/  SHF.R.U32.HI R5, RZ, UR12, R4 ;  /* 0x0000000cff057c19 */ /* 0x000fc60008011604 */
[----:B------:R-:W-:Y:S01]  /*8e40*/  IMAD.MOV.U32 R4, RZ, RZ, R17 ;  /* 0x000000ffff047224 */ /* 0x000fe200078e0011 */
[----:B------:R-:W-:Y:S06]  /*8e50*/  @!P1 BRA `(.L_x_184) ;  /* 0x0000000000289947 */ /* 0x000fec0003800000 */
        /* <DEDUP_REMOVED lines=10> */
.L_x_184:
[----:B------:R-:W-:Y:S01]  /*8f00*/  UIADD3 UR11, -UR11, URZ, URZ ;  /* 0x0000003f0b0b7290 */ /* 0x000fe2000fffe13f */
[----:B------:R-:W-:Y:S01]  /*8f10*/  SHF.R.U64 R5, R4, UR17, R5 ;  /* 0x0000001104057c19 */ /* 0x000fe20008001205 */
[----:B------:R-:W-:Y:S01]  /*8f20*/  UIMAD UR8, UR9, UR10, UR8 ;  /* 0x0000000a090872a4 */ /* 0x000fe2000f8e0208 */
[----:B------:R-:W-:Y:S02]  /*8f30*/  LOP3.LUT R4, R15, UR22, RZ, 0xc0, !PT ;  /* 0x000000160f047c12 */ /* 0x000fe4000f8ec0ff */
[----:B------:R-:W-:Y:S01]  /*8f40*/  ULDC UR9, c[0x0][0x148] ;  /* 0x0000520000097ab9 */ /* 0x000fe20000000800 */
[----:B------:R-:W-:Y:S01]  /*8f50*/  IMAD.MOV R6, RZ, RZ, -R5 ;  /* 0x000000ffff067224 */ /* 0x000fe200078e0a05 */
[----:B------:R-:W-:Y:S01]  /*8f60*/  @UP2 UIMAD UR8, UR9, UR11, UR16 ;  /* 0x0000000b090822a4 */ /* 0x000fe2000f8e0210 */
[----:B------:R-:W-:Y:S01]  /*8f70*/  IMAD R5, R5, UR5, R4 ;  /* 0x0000000505057c24 */ /* 0x000fe2000f8e0204 */
[----:B------:R-:W-:Y:S01]  /*8f80*/  LOP3.LUT R7, R14, UR4, RZ, 0xc0, !PT ;  /* 0x000000040e077c12 */ /* 0x000fe2000f8ec0ff */
[----:B------:R-:W-:Y:S01]  /*8f90*/  ULDC UR9, c[0x0][0x638] ;  /* 0x00018e0000097ab9 */ /* 0x000fe20000000800 */
[----:B------:R-:W-:Y:S01]  /*8fa0*/  PLOP3.LUT P1, PT, PT, PT, UP2, 0x80, 0x0 ;  /* 0x000000000000781c */ /* 0x000fe20003f2f028 */
[----:B------:R-:W-:-:S02]  /*8fb0*/  IMAD R4, R6, UR9, R17 ;  /* 0x0000000906047c24 */ /* 0x000fc4000f8e0211 */
[----:B-1----:R-:W-:Y:S01]  /*8fc0*/  IMAD R5, R5, R16, UR8 ;  /* 0x0000000805057e24 */ /* 0x002fe2000f8e0210 */
[----:B------:R-:W-:Y:S01]  /*8fd0*/  ULDC UR8, c[0x0][0x600] ;  /* 0x0001800000087ab9 */ /* 0x000fe20000000800 */
[----:B------:R-:W-:Y:S02]  /*8fe0*/  IMAD.MOV.U32 R6, RZ, RZ, 0x1 ;  /* 0x00000001ff067424 */ /* 0x000fe400078e00ff */
[----:B------:R-:W-:-:S05]  /*8ff0*/  IMAD R8, R4, UR8, R7 ;  /* 0x0000000804087c24 */ /* 0x000fca000f8e0207 */
[----:B------:R-:W-:Y:S02]  /*9000*/  SEL R4, R8, R5, !P1 ;  /* 0x0000000508047207 */ /* 0x000fe40004800000 */
[----:B------:R-:W-:-:S07]  /*9010*/  SEL R5, R5, R8, !P1 ;  /* 0x0000000805057207 */ /* 0x000fce0004800000 */
.L_x_182:
[----:B------:R-:W-:Y:S05]  /*9020*/  BSYNC B1 ;  /* 0x0000000000017941 */ /* 0x000fea0003800000 */
.L_x_181:
[----:B------:R-:W-:-:S13]  /*9030*/  LOP3.LUT P1, RZ, R6, 0xff, RZ, 0xc0, !PT ;  /* 0x000000ff06ff7812 */ /* 0x000fda000782c0ff */
[----:B------:R-:W-:Y:S05]  /*9040*/  @P1 BRA `(.L_x_185) ;  /* 0xfffffff400281947 */ /* 0x000fea000383ffff */
[----:B------:R-:W-:Y:S05]  /*9050*/  BSYNC B0 ;  /* 0x0000000000007941 */ /* 0x000fea0003800000 */
.L_x_173:
[----:B------:R-:W-:-:S03]  /*9060*/  UMOV UR8, 0xffffffff ;  /* 0xffffffff00087882 */ /* 0x000fc60000000000 */
[----:B------:R-:W-:Y:S05]  /*9070*/  BRA.DIV UR8, `(.L_x_186) ;  /* 0x0000000608487947 */ /* 0x000fea000b800000 */
[----:B------:R-:W-:-:S13]  /*9080*/  ELECT P0, URZ, PT ;  /* 0x00000000003f782f */ /* 0x000fda0003800000 */
.L_x_202:
[----:B------:R-:W-:Y:S04]  /*9090*/  BSSY B0, `(.L_x_187) ;  /* 0x000002c000007945 */ /* 0x000fe80003800000 */
[----:B------:R-:W-:Y:S05]  /*90a0*/  @!P0 BRA `(.L_x_188) ;  /* 0x0000000000a88947 */ /* 0x000fea0003800000 */
[----:B------:R-:W-:-:S04]  /*90b0*/  ULOP3.LUT UR8, UR7, 0x2, URZ, 0xfc, !UPT ;  /* 0x0000000207087892 */ /* 0x000fc8000f8efc3f */
[----:B------:R-:W-:-:S06]  /*90c0*/  UISETP.NE.AND UP0, UPT, UR8, 0x3, UPT ;  /* 0x000000030800788c */ /* 0x000fcc000bf05270 */
[----:B------:R-:W-:-:S13]  /*90d0*/  PLOP3.LUT P0, PT, PT, PT, UP0, 0x80, 0x0 ;  /* 0x000000000000781c */ /* 0x000fda0003f0f008 */
[----:B------:R-:W-:Y:S05]  /*90e0*/  @!P0 BRA `(.L_x_189) ;  /* 0x0000000000048947 */ /* 0x000fea0003800000 */
[----:B------:R-:W-:Y:S01]  /*90f0*/  BPT.TRAP 0x1 ;  /* 0x000000040000795c */ /* 0x000fe20000300000 */
.L_x_189:
[----:B------:R-:W0:Y:S01]  /*9100*/  S2R R3, SR_CgaCtaId ;  /* 0x0000000000037919 */ /* 0x000e220000008800 */
[----:B------:R-:W-:Y:S02]  /*9110*/  MOV R0, 0x400 ;  /* 0x0000040000007802 */ /* 0x000fe40000000f00 */
[----:B------:R-:W-:Y:S02]  /*9120*/  SHF.L.U32 R2, R10, 0x1f, RZ ;  /* 0x0000001f0a027819 */ /* 0x000fe400000006ff */
[----:B0-----:R-:W-:-:S05]  /*9130*/  LEA R0, R3, R0, 0x18 ;  /* 0x0000000003007211 */ /* 0x001fca00078ec0ff */
[----:B------:R-:W-:-:S04]  /*9140*/  VIADD R0, R0, 0x20 ;  /* 0x0000002000007836 */ /* 0x000fc80000000000 */
[C---:B------:R-:W-:Y:S02]  /*9150*/  IMAD R5, R11.reuse, 0x8, R0 ;  /* 0x000000080b057824 */ /* 0x040fe400078e0200 */
[----:B------:R-:W-:Y:S02]  /*9160*/  VIADD R11, R11, 0x1 ;  /* 0x000000010b0b7836 */ /* 0x000fe40000000000 */
[----:B------:R-:W0:Y:S03]  /*9170*/  SYNCS.PHASECHK.TRANS64.TRYWAIT P0, [R5+URZ], R2 ;  /* 0x00000002050075a7 */ /* 0x000e26000800017f */
[----:B------:R-:W-:-:S04]  /*9180*/  ISETP.NE.AND P1, PT, R11, 0x4, PT ;  /* 0x000000040b00780c */ /* 0x000fc80003f25270 */
[----:B------:R-:W-:Y:S02]  /*9190*/  SEL R3, RZ, 0x1, P1 ;  /* 0x00000001ff037807 */ /* 0x000fe40000800000 */
[----:B------:R-:W-:Y:S02]  /*91a0*/  SEL R11, R11, RZ, P1 ;  /* 0x000000ff0b0b7207 */ /* 0x000fe40000800000 */
[----:B------:R-:W-:-:S03]  /*91b0*/  LOP3.LUT R10, R10, R3, RZ, 0x3c, !PT ;  /* 0x000000030a0a7212 */ /* 0x000fc600078e3cff */
[----:B------:R-:W-:Y:S01]  /*91c0*/  IMAD R7, R11, 0x8, R0 ;  /* 0x000000080b077824 */ /* 0x000fe200078e0200 */
[----:B------:R-:W-:Y:S01]  /*91d0*/  SHF.L.U32 R4, R10, 0x1f, RZ ;  /* 0x0000001f0a047819 */ /* 0x000fe200000006ff */
[----:B0-----:R-:W-:Y:S06]  /*91e0*/  @!P0 BRA `(.L_x_190) ;  /* 0x0000000400108947 */ /* 0x001fec0003800000 */
.L_x_203:
[----:B------:R-:W1:Y:S01]  /*91f0*/  SYNCS.PHASECHK.TRANS64.TRYWAIT P0, [R7+URZ], R4 ;  /* 0x00000004070075a7 */ /* 0x000e62000800017f */
[----:B0-----:R-:W-:-:S05]  /*9200*/  VIADD R2, R11, 0x1 ;  /* 0x000000010b027836 */ /* 0x001fca0000000000 */
[----:B------:R-:W-:-:S04]  /*9210*/  ISETP.NE.AND P1, PT, R2, 0x4, PT ;  /* 0x000000040200780c */ /* 0x000fc80003f25270 */
[----:B------:R-:W-:Y:S02]  /*9220*/  SEL R3, RZ, 0x1, P1 ;  /* 0x00000001ff037807 */ /* 0x000fe40000800000 */
[----:B------:R-:W-:Y:S02]  /*9230*/  SEL R9, R2, RZ, P1 ;  /* 0x000000ff02097207 */ /* 0x000fe40000800000 */
[----:B------:R-:W-:-:S03]  /*9240*/  LOP3.LUT R11, R10, R3, RZ, 0x3c, !PT ;  /* 0x000000030a0b7212 */ /* 0x000fc600078e3cff */
[----:B------:R-:W-:Y:S01]  /*9250*/  IMAD R6, R9, 0x8, R0 ;  /* 0x0000000809067824 */ /* 0x000fe200078e0200 */
[----:B------:R-:W-:Y:S01]  /*9260*/  SHF.L.U32 R5, R11, 0x1f, RZ ;  /* 0x0000001f0b057819 */ /* 0x000fe200000006ff */
[----:B-1----:R-:W-:Y:S06]  /*9270*/  @!P0 BRA `(.L_x_191) ;  /* 0x0000000400008947 */ /* 0x002fec0003800000 */
.L_x_204:
[----:B------:R-:W1:Y:S01]  /*9280*/  SYNCS.PHASECHK.TRANS64.TRYWAIT P0, [R6+URZ], R5 ;  /* 0x00000005060075a7 */ /* 0x000e62000800017f */
[----:B------:R-:W-:-:S05]  /*9290*/  VIADD R2, R9, 0x1 ;  /* 0x0000000109027836 */ /* 0x000fca0000000000 */
[----:B------:R-:W-:-:S04]  /*92a0*/  ISETP.NE.AND P1, PT, R2, 0x4, PT ;  /* 0x000000040200780c */ /* 0x000fc80003f25270 */
[----:B0-----:R-:W-:Y:S02]  /*92b0*/  SEL R4, RZ, 0x1, P1 ;  /* 0x00000001ff047807 */ /* 0x001fe40000800000 */
[----:B------:R-:W-:Y:S02]  /*92c0*/  SEL R3, R2, RZ, P1 ;  /* 0x000000ff02037207 */ /* 0x000fe40000800000 */
[----:B------:R-:W-:Y:S01]  /*92d0*/  LOP3.LUT R4, R11, R4, RZ, 0x3c, !PT ;  /* 0x000000040b047212 */ /* 0x000fe200078e3cff */
[----:B-1----:R-:W-:Y:S06]  /*92e0*/  @!P0 BRA `(.L_x_192) ;  /* 0x0000000000f88947 */ /* 0x002fec0003800000 */
.L_x_205:
[----:B------:R-:W-:Y:S01]  /*92f0*/  IMAD R3, R3, 0x8, R0 ;  /* 0x0000000803037824 */ /* 0x000fe200078e0200 */
[----:B------:R-:W-:-:S07]  /*9300*/  SHF.L.U32 R0, R4, 0x1f, RZ ;  /* 0x0000001f04007819 */ /* 0x000fce00000006ff */
.L_x_193:
[----:B-1----:R1:W2:Y:S02]  /*9310*/  SYNCS.PHASECHK.TRANS64.TRYWAIT P0, [R3+URZ], R0 ;  /* 0x00000000030075a7 */ /* 0x0022a4000800017f */
[----:B--2---:R-:W-:Y:S05]  /*9320*/  @!P0 NANOSLEEP.SYNCS 0x989680 ;  /* 0x009896800000895d */ /* 0x004fea0003900000 */
[----:B------:R-:W2:Y:S02]  /*9330*/  @!P0 SYNCS.PHASECHK.TRANS64 P0, [R3+URZ], R0 ;  /* 0x00000000030085a7 */ /* 0x000ea4000800007f */
[----:B--2---:R-:W-:Y:S05]  /*9340*/  @!P0 BRA `(.L_x_193) ;  /* 0xfffffffc00f08947 */ /* 0x004fea000383ffff */
.L_x_188:
[----:B------:R-:W-:Y:S05]  /*9350*/  BSYNC B0 ;  /* 0x0000000000007941 */ /* 0x000fea0003800000 */
.L_x_187:
[----:B------:R-:W-:Y:S05]  /*9360*/  EXIT ;  /* 0x000000000000794d */ /* 0x000fea0003800000 */
.L_x_18:
[----:B0-----:R0:W1:Y:S02]  /*9370*/  SYNCS.PHASECHK.TRANS64.TRYWAIT P0, [R15+URZ+-0x8], R12 ;  /* 0xfffff80c0f0075a7 */ /* 0x001064000800017f */
[----:B-1----:R-:W-:Y:S05]  /*9380*/  @!P0 NANOSLEEP.SYNCS 0x989680 ;  /* 0x009896800000895d */ /* 0x002fea0003900000 */
[----:B------:R-:W1:Y:S02]  /*9390*/  @!P0 SYNCS.PHASECHK.TRANS64 P0, [R15+URZ+-0x8], R12 ;  /* 0xfffff80c0f0085a7 */ /* 0x000e64000800007f */
[----:B-1----:R-:W-:Y:S05]  /*93a0*/  @!P0 BRA `(.L_x_18) ;  /* 0xfffffffc00f08947 */ /* 0x002fea000383ffff */
[----:B------:R-:W-:Y:S05]  /*93b0*/  BRA `(.L_x_194) ;  /* 0xffffff8000f07947 */ /* 0x000fea000383ffff */
.L_x_23:
[----:B-1----:R-:W-:-:S04]  /*93c0*/  IMAD.U32 R13, RZ, RZ, UR4 ;  /* 0x00000004ff0d7e24 */ /* 0x002fc8000f8e00ff */
[----:B------:R1:W4:Y:S03]  /*93d0*/  SYNCS.PHASECHK.TRANS64.TRYWAIT P0, [R13+URZ], R12 ;  /* 0x0000000c0d0075a7 */ /* 0x000326000800017f */
[----:B----4-:R-:W-:Y:S05]  /*93e0*/  @!P0 NANOSLEEP.SYNCS 0x989680 ;  /* 0x009896800000895d */ /* 0x010fea0003900000 */
[----:B------:R-:W4:Y:S02]  /*93f0*/  @!P0 SYNCS.PHASECHK.TRANS64 P0, [R13+URZ], R12 ;  /* 0x0000000c0d0085a7 */ /* 0x000f24000800007f */
[----:B----4-:R-:W-:Y:S05]  /*9400*/  @!P0 BRA `(.L_x_23) ;  /* 0xfffffffc00ec8947 */ /* 0x010fea000383ffff */
[----:B------:R-:W-:Y:S05]  /*9410*/  BRA `(.L_x_22) ;  /* 0xffffff88001c7947 */ /* 0x000fea000383ffff */
.L_x_29:
[----:B-1----:R-:W-:-:S04]  /*9420*/  IMAD.U32 R147, RZ, RZ, UR15 ;  /* 0x0000000fff937e24 */ /* 0x002fc8000f8e00ff */
[----:B------:R1:W4:Y:S03]  /*9430*/  SYNCS.PHASECHK.TRANS64.TRYWAIT P0, [R147+URZ], R146 ;  /* 0x00000092930075a7 */ /* 0x000326000800017f */
[----:B----4-:R-:W-:Y:S05]  /*9440*/  @!P0 NANOSLEEP.SYNCS 0x989680 ;  /* 0x009896800000895d */ /* 0x010fea0003900000 */
[----:B------:R-:W4:Y:S02]  /*9450*/  @!P0 SYNCS.PHASECHK.TRANS64 P0, [R147+URZ], R146 ;  /* 0x00000092930085a7 */ /* 0x000f24000800007f */
[----:B----4-:R-:W-:Y:S05]  /*9460*/  @!P0 BRA `(.L_x_29) ;  /* 0xfffffffc00ec8947 */ /* 0x010fea000383ffff */
[----:B------:R-:W-:Y:S05]  /*9470*/  BRA `(.L_x_28) ;  /* 0xffffff9000407947 */ /* 0x000fea000383ffff */
.L_x_37:
[----:B----4-:R4:W0:Y:S02]  /*9480*/  SYNCS.PHASECHK.TRANS64.TRYWAIT P0, [R15+URZ+0x8], R12 ;  /* 0x0000080c0f0075a7 */ /* 0x010824000800017f */
[----:B0-----:R-:W-:Y:S05]  /*9490*/  @!P0 NANOSLEEP.SYNCS 0x989680 ;  /* 0x009896800000895d */ /* 0x001fea0003900000 */
[----:B------:R-:W0:Y:S02]  /*94a0*/  @!P0 SYNCS.PHASECHK.TRANS64 P0, [R15+URZ+0x8], R12 ;  /* 0x0000080c0f0085a7 */ /* 0x000e24000800007f */
[----:B0-----:R-:W-:Y:S05]  /*94b0*/  @!P0 BRA `(.L_x_37) ;  /* 0xfffffffc00f08947 */ /* 0x001fea000383ffff */
[----:B------:R-:W-:Y:S05]  /*94c0*/  BRA `(.L_x_195) ;  /* 0xffffff9c00707947 */ /* 0x000fea000383ffff */
.L_x_174:
[----:B------:R-:W-:Y:S01]  /*94d0*/  BSSY B1, `(.L_x_196) ;  /* 0x0000006000017945 */ /* 0x000fe20003800000 */
[----:B------:R-:W-:-:S07]  /*94e0*/  IMAD.MOV.U32 R6, RZ, RZ, -0x1 ;  /* 0xffffffffff067424 */ /* 0x000fce00078e00ff */
[----:B------:R-:W-:Y:S05]  /*94f0*/  WARPSYNC.COLLECTIVE R6, `(.L_x_197) ;  /* 0x00000000060c7348 */ /* 0x000fea0003c00000 */
[----:B------:R-:W-:Y:S02]  /*9500*/  ELECT P1, UR62, PT ;  /* 0x00000000003e782f */ /* 0x000fe40003820000 */
[----:B------:R-:W-:Y:S01]  /*9510*/  MOV R6, UR62 ;  /* 0x0000003e00067c02 */ /* 0x000fe20008000f00 */
[----:B------:R-:W-:Y:S10]  /*9520*/  ENDCOLLECTIVE ;  /* 0x000000000000791b */ /* 0x000ff40003800000 */
.L_x_197:
[----:B------:R-:W-:Y:S05]  /*9530*/  BSYNC B1 ;  /* 0x0000000000017941 */ /* 0x000fea0003800000 */
.L_x_196:
[----:B------:R-:W-:Y:S05]  /*9540*/  BRA `(.L_x_198) ;  /* 0xffffffec00f47947 */ /* 0x000fea000383ffff */
.L_x_177:
[----:B-1----:R1:W2:Y:S02]  /*9550*/  SYNCS.PHASECHK.TRANS64.TRYWAIT P1, [R13+URZ+0x20], R6 ;  /* 0x000020060d0075a7 */ /* 0x0022a4000802017f */
[----:B--2---:R-:W-:Y:S05]  /*9560*/  @!P1 NANOSLEEP.SYNCS 0x989680 ;  /* 0x009896800000995d */ /* 0x004fea0003900000 */
[----:B------:R-:W2:Y:S02]  /*9570*/  @!P1 SYNCS.PHASECHK.TRANS64 P1, [R13+URZ+0x20], R6 ;  /* 0x000020060d0095a7 */ /* 0x000ea4000802007f */
[----:B--2---:R-:W-:Y:S05]  /*9580*/  @!P1 BRA `(.L_x_177) ;  /* 0xfffffffc00f09947 */ /* 0x004fea000383ffff */
[----:B------:R-:W-:Y:S05]  /*9590*/  BRA `(.L_x_199) ;  /* 0xfffffff0002c7947 */ /* 0x000fea000383ffff */
.L_x_186:
[----:B------:R-:W-:Y:S01]  /*95a0*/  BSSY B0, `(.L_x_200) ;  /* 0x0000006000007945 */ /* 0x000fe20003800000 */
[----:B------:R-:W-:-:S07]  /*95b0*/  IMAD.MOV.U32 R6, RZ, RZ, -0x1 ;  /* 0xffffffffff067424 */ /* 0x000fce00078e00ff */
[----:B------:R-:W-:Y:S05]  /*95c0*/  WARPSYNC.COLLECTIVE R6, `(.L_x_201) ;  /* 0x00000000060c7348 */ /* 0x000fea0003c00000 */
[----:B------:R-:W-:Y:S02]  /*95d0*/  ELECT P1, UR62, PT ;  /* 0x00000000003e782f */ /* 0x000fe40003820000 */
[----:B------:R-:W-:Y:S01]  /*95e0*/  MOV R6, UR62 ;  /* 0x0000003e00067c02 */ /* 0x000fe20008000f00 */
[----:B------:R-:W-:Y:S10]  /*95f0*/  ENDCOLLECTIVE ;  /* 0x000000000000791b */ /* 0x000ff40003800000 */
.L_x_201:
[----:B------:R-:W-:Y:S05]  /*9600*/  BSYNC B0 ;  /* 0x0000000000007941 */ /* 0x000fea0003800000 */
.L_x_200:
[----:B------:R-:W-:Y:S01]  /*9610*/  PLOP3.LUT P0, PT, P1, PT, PT, 0x80, 0x0 ;  /* 0x000000000000781c */ /* 0x000fe20000f0f070 */
[----:B------:R-:W-:-:S12]  /*9620*/  BRA `(.L_x_202) ;  /* 0xfffffff800987947 */ /* 0x000fd8000383ffff */
.L_x_190:
[----:B0-----:R0:W1:Y:S02]  /*9630*/  SYNCS.PHASECHK.TRANS64.TRYWAIT P0, [R5+URZ], R2 ;  /* 0x00000002050075a7 */ /* 0x001064000800017f */
[----:B-1----:R-:W-:Y:S05]  /*9640*/  @!P0 NANOSLEEP.SYNCS 0x989680 ;  /* 0x009896800000895d */ /* 0x002fea0003900000 */
[----:B------:R-:W1:Y:S02]  /*9650*/  @!P0 SYNCS.PHASECHK.TRANS64 P0, [R5+URZ], R2 ;  /* 0x00000002050085a7 */ /* 0x000e64000800007f */
[----:B-1----:R-:W-:Y:S05]  /*9660*/  @!P0 BRA `(.L_x_190) ;  /* 0xfffffffc00f08947 */ /* 0x002fea000383ffff */
[----:B------:R-:W-:Y:S05]  /*9670*/  BRA `(.L_x_203) ;  /* 0xfffffff800dc7947 */ /* 0x000fea000383ffff */
.L_x_191:
[----:B0-----:R0:W1:Y:S02]  /*9680*/  SYNCS.PHASECHK.TRANS64.TRYWAIT P0, [R7+URZ], R4 ;  /* 0x00000004070075a7 */ /* 0x001064000800017f */
[----:B-1----:R-:W-:Y:S05]  /*9690*/  @!P0 NANOSLEEP.SYNCS 0x989680 ;  /* 0x009896800000895d */ /* 0x002fea0003900000 */
[----:B------:R-:W1:Y:S02]  /*96a0*/  @!P0 SYNCS.PHASECHK.TRANS64 P0, [R7+URZ], R4 ;  /* 0x00000004070085a7 */ /* 0x000e64000800007f */
[----:B-1----:R-:W-:Y:S05]  /*96b0*/  @!P0 BRA `(.L_x_191) ;  /* 0xfffffffc00f08947 */ /* 0x002fea000383ffff */
[----:B------:R-:W-:Y:S05]  /*96c0*/  BRA `(.L_x_204) ;  /* 0xfffffff800ec7947 */ /* 0x000fea000383ffff */
.L_x_192:
[----:B0-----:R0:W1:Y:S02]  /*96d0*/  SYNCS.PHASECHK.TRANS64.TRYWAIT P0, [R6+URZ], R5 ;  /* 0x00000005060075a7 */ /* 0x001064000800017f */
[----:B-1----:R-:W-:Y:S05]  /*96e0*/  @!P0 NANOSLEEP.SYNCS 0x989680 ;  /* 0x009896800000895d */ /* 0x002fea0003900000 */
[----:B------:R-:W1:Y:S02]  /*96f0*/  @!P0 SYNCS.PHASECHK.TRANS64 P0, [R6+URZ], R5 ;  /* 0x00000005060085a7 */ /* 0x000e64000800007f */
[----:B-1----:R-:W-:Y:S05]  /*9700*/  @!P0 BRA `(.L_x_192) ;  /* 0xfffffffc00f08947 */ /* 0x002fea000383ffff */
[----:B------:R-:W-:Y:S05]  /*9710*/  BRA `(.L_x_205) ;  /* 0xfffffff800f47947 */ /* 0x000fea000383ffff */
.L_x_206:
[----:B------:R-:W-:-:S00]  /*9720*/  BRA `(.L_x_206) ;  /* 0xfffffffc00fc7947 */ /* 0x000fc0000383ffff */
[----:B------:R-:W-:-:S00]  /*9730*/  NOP ;  /* 0x0000000000007918 */ /* 0x000fc00000000000 */
        /* <DEDUP_REMOVED lines=12> */
.L_x_207:


//--------------------- .nv.shared._ZN7cutlass13device_kernelINS_4gemm6kernel13GemmUniversalIN4cute5tupleIJiiiiEEENS1_10collective13CollectiveMmaINS1_37MainloopSm90TmaGmmaWarpSpecializedFP8ILi4ENS5_IJNS4_1CILi2EEESB_NSA_ILi1EEEEEENS1_32KernelTmaWarpSpecializedPingpongEEENS5_IJNSA_ILi64EEENSA_ILi128EEENSA_ILi32EEEEEENS_12float_e4m3_tENS5_IJlSC_lEEESK_SL_NS4_8TiledMMAINS4_8MMA_AtomIJNS4_4SM904GMMA31MMA_64x128x32_F32E4M3E4M3_SS_TNILNSP_7ScaleInE1ELSR_1EEEEEENS4_6LayoutINS5_IJSC_SC_SC_EEENS5_IJNSA_ILi0EEESW_SW_EEEEENS5_IJNS4_10UnderscoreESZ_SZ_EEEEENS4_23SM90_TMA_LOAD_MULTICASTENS4_14ComposedLayoutINS4_7SwizzleILi1ELi4ELi3EEENS4_18smem_ptr_flag_bitsILi8EEENSU_INS5_IJNSA_ILi8EEESI_EEENS5_IJSI_SC_EEEEEEEvNS4_8identityES12_S1C_vS1D_EENS_8epilogue10collective6detail29Sm90TmaWarpSpecializedAdapterINS1G_15DefaultEpilogueISK_SL_SL_NS1F_6thread17LinearCombinationISK_Li1EffLNS1K_9ScaleType4KindE0ELNS_15FloatRoundStyleE2ESK_EENS1_15EpilogueDefaultEEEEEvvEEEEvNT_6ParamsE --------------------------
	.section	.nv.shared._ZN7cutlass13device_kernelINS_4gemm6kernel13GemmUniversalIN4cute5tupleIJiiiiEEENS1_10collective13CollectiveMmaINS1_37MainloopSm90TmaGmmaWarpSpecializedFP8ILi4ENS5_IJNS4_1CILi2EEESB_NSA_ILi1EEEEEENS1_32KernelTmaWarpSpecializedPingpongEEENS5_IJNSA_ILi64EEENSA_ILi128EEENSA_ILi32EEEEEENS_12float_e4m3_tENS5_IJlSC_lEEESK_SL_NS4_8TiledMMAINS4_8MMA_AtomIJNS4_4SM904GMMA31MMA_64x128x32_F32E4M3E4M3_SS_TNILNSP_7ScaleInE1ELSR_1EEEEEENS4_6LayoutINS5_IJSC_SC_SC_EEENS5_IJNSA_ILi0EEESW_SW_EEEEENS5_IJNS4_10UnderscoreESZ_SZ_EEEEENS4_23SM90_TMA_LOAD_MULTICASTENS4_14ComposedLayoutINS4_7SwizzleILi1ELi4ELi3EEENS4_18smem_ptr_flag_bitsILi8EEENSU_INS5_IJNSA_ILi8EEESI_EEENS5_IJSI_SC_EEEEEEEvNS4_8identityES12_S1C_vS1D_EENS_8epilogue10collective6detail29Sm90TmaWarpSpecializedAdapterINS1G_15DefaultEpilogueISK_SL_SL_NS1F_6thread17LinearCombinationISK_Li1EffLNS1K_9ScaleType4KindE0ELNS_15FloatRoundStyleE2ESK_EENS1_15EpilogueDefaultEEEEEvvEEEEvNT_6ParamsE,"aw",@nobits
	.sectionflags	@""
	.align	16
	.zero		1024


//--------------------- .nv.shared.reserved.0     --------------------------
	.section	.nv.shared.reserved.0,"aw",@nobits
	.weak		__nv_reservedSMEM_offset_0_alias
	.size		__nv_reservedSMEM_offset_0_alias, 0, 0
	.other		__nv_reservedSMEM_offset_0_alias,@"STO_CUDA_RESERVED_SHARED STV_DEFAULT"
__nv_reservedSMEM_offset_0_alias:
	.zero		0


//--------------------- .nv.global                --------------------------
	.section	.nv.global,"aw",@nobits
.nv.global:
	.type		_ZN39_INTERNAL_6c42551b_4_k_cu_4a530e7b_36974cute1_E,@object
	.size		_ZN39_INTERNAL_6c42551b_4_k_cu_4a530e7b_36974cute1_E,(_ZN39_INTERNAL_6c42551b_4_k_cu_4a530e7b_36974cuda3std3__45__cpo6cbeginE - _ZN39_INTERNAL_6c42551b_4_k_cu_4a530e7b_36974cute1_E)
_ZN39_INTERNAL_6c42551b_4_k_cu_4a530e7b_36974cute1_E:
	.zero		1
	.type		_ZN39_INTERNAL_6c42551b_4_k_cu_4a530e7b_36974cuda3std3__45__cpo6cbeginE,@object
	.size		_ZN39_INTERNAL_6c42551b_4_k_cu_4a530e7b_36974cuda3std3__45__cpo6cbeginE,(_ZN39_INTERNAL_6c42551b_4_k_cu_4a530e7b_36974cuda3std3__48in_placeE - _ZN39_INTERNAL_6c42551b_4_k_cu_4a530e7b_36974cuda3std3__45__cpo6cbeginE)
_ZN39_INTERNAL_6c42551b_4_k_cu_4a530e7b_36974cuda3std3__45__cpo6cbeginE:
	.zero		1
	.type		_ZN39_INTERNAL_6c42551b_4_k_cu_4a530e7b_36974cuda3std3__48in_placeE,@object
	.size		_ZN39_INTERNAL_6c42551b_4_k_cu_4a530e7b_36974cuda3std3__48in_placeE,(_ZN39_INTERNAL_6c42551b_4_k_cu_4a530e7b_36974cuda3std6ranges3__45__cpo9iter_moveE - _ZN39_INTERNAL_6c42551b_4_k_cu_4a530e7b_36974cuda3std3__48in_placeE)
_ZN39_INTERNAL_6c42551b_4_k_cu_4a530e7b_36974cuda3std3__48in_placeE:
	.zero		1
	.type		_ZN39_INTERNAL_6c42551b_4_k_cu_4a530e7b_36974cuda3std6ranges3__45__cpo9iter_moveE,@object
	.size		_ZN39_INTERNAL_6c42551b_4_k_cu_4a530e7b_36974cuda3std6ranges3__45__cpo9iter_moveE,(_ZN39_INTERNAL_6c42551b_4_k_cu_4a530e7b_36974cuda3std3__45__cpo5beginE - _ZN39_INTERNAL_6c42551b_4_k_cu_4a530e7b_36974cuda3std6ranges3__45__cpo9iter_moveE)
_ZN39_INTERNAL_6c42551b_4_k_cu_4a530e7b_36974cuda3std6ranges3__45__cpo9iter_moveE:
	.zero		1
	.type		_ZN39_INTERNAL_6c42551b_4_k_cu_4a530e7b_36974cuda3std3__45__cpo5beginE,@object
	.size		_ZN39_INTERNAL_6c42551b_4_k_cu_4a530e7b_36974cuda3std3__45__cpo5beginE,(_ZN39_INTERNAL_6c42551b_4_k_cu_4a530e7b_36974cuda3std3__441_GLOBAL__N__6c42551b_4_k_cu_4a530e7b_36976ignoreE - _ZN39_INTERNAL_6c42551b_4_k_cu_4a530e7b_36974cuda3std3__45__cpo5beginE)
_ZN39_INTERNAL_6c42551b_4_k_cu_4a530e7b_36974cuda3std3__45__cpo5beginE:
	.zero		1
	.type		_ZN39_INTERNAL_6c42551b_4_k_cu_4a530e7b_36974cuda3std3__441_GLOBAL__N__6c42551b_4_k_cu_4a530e7b_36976ignoreE,@object
	.size		_ZN39_INTERNAL_6c42551b_4_k_cu_4a530e7b_36974cuda3std3__441_GLOBAL__N__6c42551b_4_k_cu_4a530e7b_36976ignoreE,(_ZN39_INTERNAL_6c42551b_4_k_cu_4a530e7b_36974cute7productE - _ZN39_INTERNAL_6c42551b_4_k_cu_4a530e7b_36974cuda3std3__441_GLOBAL__N__6c42551b_4_k_cu_4a530e7b_36976ignoreE)
_ZN39_INTERNAL_6c42551b_4_k_cu_4a530e7b_36974cuda3std3__441_GLOBAL__N__6c42551b_4_k_cu_4a530e7b_36976ignoreE:
	.zero		1
	.type		_ZN39_INTERNAL_6c42551b_4_k_cu_4a530e7b_36974cute7productE,@object
	.size		_ZN39_INTERNAL_6c42551b_4_k_cu_4a530e7b_36974cute7productE,(_ZN39_INTERNAL_6c42551b_4_k_cu_4a530e7b_36974cuda3std3__45__cpo3endE - _ZN39_INTERNAL_6c42551b_4_k_cu_4a530e7b_36974cute7productE)
_ZN39_INTERNAL_6c42551b_4_k_cu_4a530e7b_36974cute7productE:
	.zero		1
	.type		_ZN39_INTERNAL_6c42551b_4_k_cu_4a530e7b_36974cuda3std3__45__cpo3endE,@object
	.size		_ZN39_INTERNAL_6c42551b_4_k_cu_4a530e7b_36974cuda3std3__45__cpo3endE,(_ZN39_INTERNAL_6c42551b_4_k_cu_4a530e7b_36974cuda3std3__419piecewise_constructE - _ZN39_INTERNAL_6c42551b_4_k_cu_4a530e7b_36974cuda3std3__45__cpo3endE)
_ZN39_INTERNAL_6c42551b_4_k_cu_4a530e7b_36974cuda3std3__45__cpo3endE:
	.zero		1
	.type		_ZN39_INTERNAL_6c42551b_4_k_cu_4a530e7b_36974cuda3std3__419piecewise_constructE,@object
	.size		_ZN39_INTERNAL_6c42551b_4_k_cu_4a530e7b_36974cuda3std3__419piecewise_constructE,(_ZN39_INTERNAL_6c42551b_4_k_cu_4a530e7b_36974cuda3std3__45__cpo4cendE - _ZN39_INTERNAL_6c42551b_4_k_cu_4a530e7b_36974cuda3std3__419piecewise_constructE)
_ZN39_INTERNAL_6c42551b_4_k_cu_4a530e7b_36974cuda3std3__419piecewise_constructE:
	.zero		1
	.type		_ZN39_INTERNAL_6c42551b_4_k_cu_4a530e7b_36974cuda3std3__45__cpo4cendE,@object
	.size		_ZN39_INTERNAL_6c42551b_4_k_cu_4a530e7b_36974cuda3std3__45__cpo4cendE,(_ZN39_INTERNAL_6c42551b_4_k_cu_4a530e7b_36974cuda3std6ranges3__45__cpo4swapE - _ZN39_INTERNAL_6c42551b_4_k_cu_4a530e7b_36974cuda3std3__45__cpo4cendE)
_ZN39_INTERNAL_6c42551b_4_k_cu_4a530e7b_36974cuda3std3__45__cpo4cendE:
	.zero		1
	.type		_ZN39_INTERNAL_6c42551b_4_k_cu_4a530e7b_36974cuda3std6ranges3__45__cpo4swapE,@object
	.size		_ZN39_INTERNAL_6c42551b_4_k_cu_4a530e7b_36974cuda3std6ranges3__45__cpo4swapE,(.L_7 - _ZN39_INTERNAL_6c42551b_4_k_cu_4a530e7b_36974cuda3std6ranges3__45__cpo4swapE)
_ZN39_INTERNAL_6c42551b_4_k_cu_4a530e7b_36974cuda3std6ranges3__45__cpo4swapE:
	.zero		1
.L_7:


//--------------------- .nv.constant0._ZN7cutlass13device_kernelINS_4gemm6kernel13GemmUniversalIN4cute5tupleIJiiiiEEENS1_10collective13CollectiveMmaINS1_37MainloopSm90TmaGmmaWarpSpecializedFP8ILi4ENS5_IJNS4_1CILi2EEESB_NSA_ILi1EEEEEENS1_32KernelTmaWarpSpecializedPingpongEEENS5_IJNSA_ILi64EEENSA_ILi128EEENSA_ILi32EEEEEENS_12float_e4m3_tENS5_IJlSC_lEEESK_SL_NS4_8TiledMMAINS4_8MMA_AtomIJNS4_4SM904GMMA31MMA_64x128x32_F32E4M3E4M3_SS_TNILNSP_7ScaleInE1ELSR_1EEEEEENS4_6LayoutINS5_IJSC_SC_SC_EEENS5_IJNSA_ILi0EEESW_SW_EEEEENS5_IJNS4_10UnderscoreESZ_SZ_EEEEENS4_23SM90_TMA_LOAD_MULTICASTENS4_14ComposedLayoutINS4_7SwizzleILi1ELi4ELi3EEENS4_18smem_ptr_flag_bitsILi8EEENSU_INS5_IJNSA_ILi8EEESI_EEENS5_IJSI_SC_EEEEEEEvNS4_8identityES12_S1C_vS1D_EENS_8epilogue10collective6detail29Sm90TmaWarpSpecializedAdapterINS1G_15DefaultEpilogueISK_SL_SL_NS1F_6thread17LinearCombinationISK_Li1EffLNS1K_9ScaleType4KindE0ELNS_15FloatRoundStyleE2ESK_EENS1_15EpilogueDefaultEEEEEvvEEEEvNT_6ParamsE --------------------------
	.section	.nv.constant0._ZN7cutlass13device_kernelINS_4gemm6kernel13GemmUniversalIN4cute5tupleIJiiiiEEENS1_10collective13CollectiveMmaINS1_37MainloopSm90TmaGmmaWarpSpecializedFP8ILi4ENS5_IJNS4_1CILi2EEESB_NSA_ILi1EEEEEENS1_32KernelTmaWarpSpecializedPingpongEEENS5_IJNSA_ILi64EEENSA_ILi128EEENSA_ILi32EEEEEENS_12float_e4m3_tENS5_IJlSC_lEEESK_SL_NS4_8TiledMMAINS4_8MMA_AtomIJNS4_4SM904GMMA31MMA_64x128x32_F32E4M3E4M3_SS_TNILNSP_7ScaleInE1ELSR_1EEEEEENS4_6LayoutINS5_IJSC_SC_SC_EEENS5_IJNSA_ILi0EEESW_SW_EEEEENS5_IJNS4_10UnderscoreESZ_SZ_EEEEENS4_23SM90_TMA_LOAD_MULTICASTENS4_14ComposedLayoutINS4_7SwizzleILi1ELi4ELi3EEENS4_18smem_ptr_flag_bitsILi8EEENSU_INS5_IJNSA_ILi8EEESI_EEENS5_IJSI_SC_EEEEEEEvNS4_8identityES12_S1C_vS1D_EENS_8epilogue10collective6detail29Sm90TmaWarpSpecializedAdapterINS1G_15DefaultEpilogueISK_SL_SL_NS1F_6thread17LinearCombinationISK_Li1EffLNS1K_9ScaleType4KindE0ELNS_15FloatRoundStyleE2ESK_EENS1_15EpilogueDefaultEEEEEvvEEEEvNT_6ParamsE,"a",@progbits
	.sectionflags	@""
	.align	4
.nv.constant0._ZN7cutlass13device_kernelINS_4gemm6kernel13GemmUniversalIN4cute5tupleIJiiiiEEENS1_10collective13CollectiveMmaINS1_37MainloopSm90TmaGmmaWarpSpecializedFP8ILi4ENS5_IJNS4_1CILi2EEESB_NSA_ILi1EEEEEENS1_32KernelTmaWarpSpecializedPingpongEEENS5_IJNSA_ILi64EEENSA_ILi128EEENSA_ILi32EEEEEENS_12float_e4m3_tENS5_IJlSC_lEEESK_SL_NS4_8TiledMMAINS4_8MMA_AtomIJNS4_4SM904GMMA31MMA_64x128x32_F32E4M3E4M3_SS_TNILNSP_7ScaleInE1ELSR_1EEEEEENS4_6LayoutINS5_IJSC_SC_SC_EEENS5_IJNSA_ILi0EEESW_SW_EEEEENS5_IJNS4_10UnderscoreESZ_SZ_EEEEENS4_23SM90_TMA_LOAD_MULTICASTENS4_14ComposedLayoutINS4_7SwizzleILi1ELi4ELi3EEENS4_18smem_ptr_flag_bitsILi8EEENSU_INS5_IJNSA_ILi8EEESI_EEENS5_IJSI_SC_EEEEEEEvNS4_8identityES12_S1C_vS1D_EENS_8epilogue10collective6detail29Sm90TmaWarpSpecializedAdapterINS1G_15DefaultEpilogueISK_SL_SL_NS1F_6thread17LinearCombinationISK_Li1EffLNS1K_9ScaleType4KindE0ELNS_15FloatRoundStyleE2ESK_EENS1_15EpilogueDefaultEEEEEvvEEEEvNT_6ParamsE:
	.zero		1664


//--------------------- SYMBOLS --------------------------

	.type		.nv.reservedSmem.offset0,@object
	.size		.nv.reservedSmem.offset0,0x4
